//
// Generated by NVIDIA NVVM Compiler
//
// Compiler Build ID: CL-36424714
// Cuda compilation tools, release 13.0, V13.0.88
// Based on NVVM 20.0.0
//

.version 9.0
.target sm_100
.address_size 64

	// .globl	_Z9mm_llmc_2PfS_S_S_i
// _ZZ9mm_llmc_2PfS_S_S_iE2sA has been demoted
// _ZZ9mm_llmc_2PfS_S_S_iE2sB has been demoted
// _ZZ9mm_llmc_2PfS_S_S_iE11shared_bias has been demoted

.visible .entry _Z9mm_llmc_2PfS_S_S_i(
	.param .u64 .ptr .align 1 _Z9mm_llmc_2PfS_S_S_i_param_0,
	.param .u64 .ptr .align 1 _Z9mm_llmc_2PfS_S_S_i_param_1,
	.param .u64 .ptr .align 1 _Z9mm_llmc_2PfS_S_S_i_param_2,
	.param .u64 .ptr .align 1 _Z9mm_llmc_2PfS_S_S_i_param_3,
	.param .u32 _Z9mm_llmc_2PfS_S_S_i_param_4
)
.maxntid 256
{
	.reg .pred 	%p<6>;
	.reg .b32 	%r<104>;
	.reg .b32 	%f<957>;
	.reg .b64 	%rd<47>;
	// demoted variable
	.shared .align 4 .b8 _ZZ9mm_llmc_2PfS_S_S_iE2sA[8192];
	// demoted variable
	.shared .align 4 .b8 _ZZ9mm_llmc_2PfS_S_S_iE2sB[8192];
	// demoted variable
	.shared .align 4 .b8 _ZZ9mm_llmc_2PfS_S_S_iE11shared_bias[512];
	ld.param.u64 	%rd15, [_Z9mm_llmc_2PfS_S_S_i_param_0];
	ld.param.u64 	%rd16, [_Z9mm_llmc_2PfS_S_S_i_param_1];
	ld.param.u64 	%rd14, [_Z9mm_llmc_2PfS_S_S_i_param_3];
	ld.param.u32 	%r16, [_Z9mm_llmc_2PfS_S_S_i_param_4];
	cvta.to.global.u64 	%rd1, %rd16;
	cvta.to.global.u64 	%rd2, %rd15;
	mov.u32 	%r17, %ctaid.x;
	mov.u32 	%r18, %ctaid.y;
	mov.u32 	%r1, %tid.x;
	shl.b32 	%r2, %r17, 7;
	shr.u32 	%r3, %r1, 1;
	shl.b32 	%r4, %r1, 2;
	shl.b32 	%r19, %r1, 1;
	and.b32  	%r20, %r19, 64;
	and.b32  	%r21, %r4, 28;
	or.b32  	%r5, %r20, %r21;
	mul.lo.s32 	%r22, %r18, %r16;
	shl.b32 	%r6, %r22, 7;
	setp.gt.u32 	%p1, %r1, 31;
	@%p1 bra 	$L__BB0_2;
	cvta.to.global.u64 	%rd17, %rd14;
	shl.b32 	%r23, %r1, 4;
	mov.u32 	%r24, _ZZ9mm_llmc_2PfS_S_S_iE11shared_bias;
	add.s32 	%r25, %r24, %r23;
	add.s32 	%r26, %r2, %r4;
	mul.wide.s32 	%rd18, %r26, 4;
	add.s64 	%rd19, %rd17, %rd18;
	ld.global.v4.f32 	{%f233, %f234, %f235, %f236}, [%rd19];
	st.shared.v4.f32 	[%r25], {%f233, %f234, %f235, %f236};
$L__BB0_2:
	ld.param.u32 	%r96, [_Z9mm_llmc_2PfS_S_S_i_param_4];
	and.b32  	%r27, %r4, 4;
	mul.lo.s32 	%r28, %r96, %r2;
	mul.wide.s32 	%rd20, %r28, 4;
	add.s64 	%rd3, %rd2, %rd20;
	mul.wide.s32 	%rd21, %r6, 4;
	add.s64 	%rd4, %rd1, %rd21;
	bar.sync 	0;
	shl.b32 	%r29, %r5, 2;
	mov.u32 	%r30, _ZZ9mm_llmc_2PfS_S_S_iE11shared_bias;
	add.s32 	%r31, %r30, %r29;
	ld.shared.f32 	%f896, [%r31+128];
	ld.shared.f32 	%f900, [%r31];
	ld.shared.f32 	%f895, [%r31+132];
	ld.shared.f32 	%f899, [%r31+4];
	ld.shared.f32 	%f894, [%r31+136];
	ld.shared.f32 	%f898, [%r31+8];
	ld.shared.f32 	%f893, [%r31+140];
	ld.shared.f32 	%f897, [%r31+12];
	mad.lo.s32 	%r32, %r96, %r3, %r27;
	mul.wide.s32 	%rd22, %r32, 4;
	add.s64 	%rd23, %rd3, %rd22;
	ld.global.v4.f32 	{%f888, %f887, %f886, %f885}, [%rd23];
	add.s64 	%rd24, %rd4, %rd22;
	ld.global.v4.f32 	{%f892, %f891, %f890, %f889}, [%rd24];
	shl.b32 	%r33, %r3, 2;
	shl.b32 	%r34, %r4, 9;
	and.b32  	%r35, %r34, 2048;
	or.b32  	%r36, %r35, %r33;
	mov.u32 	%r37, _ZZ9mm_llmc_2PfS_S_S_iE2sA;
	add.s32 	%r38, %r37, %r36;
	st.shared.f32 	[%r38], %f888;
	mov.u32 	%r39, _ZZ9mm_llmc_2PfS_S_S_iE2sB;
	add.s32 	%r40, %r39, %r36;
	st.shared.f32 	[%r40], %f892;
	st.shared.f32 	[%r38+512], %f887;
	st.shared.f32 	[%r40+512], %f891;
	st.shared.f32 	[%r38+1024], %f886;
	st.shared.f32 	[%r40+1024], %f890;
	st.shared.f32 	[%r38+1536], %f885;
	st.shared.f32 	[%r40+1536], %f889;
	bar.sync 	0;
	setp.lt.s32 	%p2, %r96, 8;
	mov.f32 	%f901, %f893;
	mov.f32 	%f902, %f894;
	mov.f32 	%f903, %f895;
	mov.f32 	%f904, %f896;
	mov.f32 	%f905, %f897;
	mov.f32 	%f906, %f898;
	mov.f32 	%f907, %f899;
	mov.f32 	%f908, %f900;
	mov.f32 	%f909, %f893;
	mov.f32 	%f910, %f894;
	mov.f32 	%f911, %f895;
	mov.f32 	%f912, %f896;
	mov.f32 	%f913, %f897;
	mov.f32 	%f914, %f898;
	mov.f32 	%f915, %f899;
	mov.f32 	%f916, %f900;
	mov.f32 	%f917, %f893;
	mov.f32 	%f918, %f894;
	mov.f32 	%f919, %f895;
	mov.f32 	%f920, %f896;
	mov.f32 	%f921, %f897;
	mov.f32 	%f922, %f898;
	mov.f32 	%f923, %f899;
	mov.f32 	%f924, %f900;
	mov.f32 	%f925, %f893;
	mov.f32 	%f926, %f894;
	mov.f32 	%f927, %f895;
	mov.f32 	%f928, %f896;
	mov.f32 	%f929, %f897;
	mov.f32 	%f930, %f898;
	mov.f32 	%f931, %f899;
	mov.f32 	%f932, %f900;
	mov.f32 	%f933, %f893;
	mov.f32 	%f934, %f894;
	mov.f32 	%f935, %f895;
	mov.f32 	%f936, %f896;
	mov.f32 	%f937, %f897;
	mov.f32 	%f938, %f898;
	mov.f32 	%f939, %f899;
	mov.f32 	%f940, %f900;
	mov.f32 	%f941, %f893;
	mov.f32 	%f942, %f894;
	mov.f32 	%f943, %f895;
	mov.f32 	%f944, %f896;
	mov.f32 	%f945, %f897;
	mov.f32 	%f946, %f898;
	mov.f32 	%f947, %f899;
	mov.f32 	%f948, %f900;
	mov.f32 	%f949, %f893;
	mov.f32 	%f950, %f894;
	mov.f32 	%f951, %f895;
	mov.f32 	%f952, %f896;
	mov.f32 	%f953, %f897;
	mov.f32 	%f954, %f898;
	mov.f32 	%f955, %f899;
	mov.f32 	%f956, %f900;
	@%p2 bra 	$L__BB0_9;
	ld.param.u32 	%r97, [_Z9mm_llmc_2PfS_S_S_i_param_4];
	shr.s32 	%r42, %r97, 31;
	shr.u32 	%r43, %r42, 29;
	add.s32 	%r44, %r97, %r43;
	shr.s32 	%r45, %r44, 3;
	neg.s32 	%r100, %r45;
	add.s64 	%rd45, %rd4, 32;
	add.s64 	%rd46, %rd3, 32;
	add.s32 	%r7, %r45, -1;
	mov.b32 	%r101, 0;
	mov.f32 	%f901, %f893;
	mov.f32 	%f902, %f894;
	mov.f32 	%f903, %f895;
	mov.f32 	%f904, %f896;
	mov.f32 	%f905, %f897;
	mov.f32 	%f906, %f898;
	mov.f32 	%f907, %f899;
	mov.f32 	%f908, %f900;
	mov.f32 	%f909, %f893;
	mov.f32 	%f910, %f894;
	mov.f32 	%f911, %f895;
	mov.f32 	%f912, %f896;
	mov.f32 	%f913, %f897;
	mov.f32 	%f914, %f898;
	mov.f32 	%f915, %f899;
	mov.f32 	%f916, %f900;
	mov.f32 	%f917, %f893;
	mov.f32 	%f918, %f894;
	mov.f32 	%f919, %f895;
	mov.f32 	%f920, %f896;
	mov.f32 	%f921, %f897;
	mov.f32 	%f922, %f898;
	mov.f32 	%f923, %f899;
	mov.f32 	%f924, %f900;
	mov.f32 	%f925, %f893;
	mov.f32 	%f926, %f894;
	mov.f32 	%f927, %f895;
	mov.f32 	%f928, %f896;
	mov.f32 	%f929, %f897;
	mov.f32 	%f930, %f898;
	mov.f32 	%f931, %f899;
	mov.f32 	%f932, %f900;
	mov.f32 	%f933, %f893;
	mov.f32 	%f934, %f894;
	mov.f32 	%f935, %f895;
	mov.f32 	%f936, %f896;
	mov.f32 	%f937, %f897;
	mov.f32 	%f938, %f898;
	mov.f32 	%f939, %f899;
	mov.f32 	%f940, %f900;
	mov.f32 	%f941, %f893;
	mov.f32 	%f942, %f894;
	mov.f32 	%f943, %f895;
	mov.f32 	%f944, %f896;
	mov.f32 	%f945, %f897;
	mov.f32 	%f946, %f898;
	mov.f32 	%f947, %f899;
	mov.f32 	%f948, %f900;
	mov.f32 	%f949, %f893;
	mov.f32 	%f950, %f894;
	mov.f32 	%f951, %f895;
	mov.f32 	%f952, %f896;
	mov.f32 	%f953, %f897;
	mov.f32 	%f954, %f898;
	mov.f32 	%f955, %f899;
	mov.f32 	%f956, %f900;
	mov.u32 	%r103, %r101;
$L__BB0_4:
	setp.ge.s32 	%p3, %r101, %r7;
	@%p3 bra 	$L__BB0_6;
	ld.param.u32 	%r98, [_Z9mm_llmc_2PfS_S_S_i_param_4];
	mov.u32 	%r46, %tid.x;
	shr.u32 	%r47, %r46, 1;
	shl.b32 	%r48, %r46, 2;
	and.b32  	%r49, %r48, 4;
	mad.lo.s32 	%r50, %r98, %r47, %r49;
	mul.wide.s32 	%rd25, %r50, 4;
	add.s64 	%rd26, %rd46, %rd25;
	ld.global.v4.f32 	{%f888, %f887, %f886, %f885}, [%rd26];
	add.s64 	%rd27, %rd45, %rd25;
	ld.global.v4.f32 	{%f892, %f891, %f890, %f889}, [%rd27];
$L__BB0_6:
	shl.b32 	%r51, %r103, 12;
	mov.u32 	%r52, _ZZ9mm_llmc_2PfS_S_S_iE2sA;
	add.s32 	%r53, %r52, %r51;
	mov.u32 	%r54, _ZZ9mm_llmc_2PfS_S_S_iE2sB;
	add.s32 	%r55, %r54, %r51;
	mov.u32 	%r56, %tid.x;
	shl.b32 	%r57, %r56, 4;
	and.b32  	%r58, %r57, 112;
	shl.b32 	%r59, %r56, 3;
	and.b32  	%r60, %r59, 256;
	or.b32  	%r61, %r60, %r58;
	add.s32 	%r62, %r53, %r61;
	ld.shared.v4.f32 	{%f237, %f238, %f239, %f240}, [%r62];
	ld.shared.v4.f32 	{%f241, %f242, %f243, %f244}, [%r62+128];
	shl.b32 	%r63, %r56, 1;
	and.b32  	%r64, %r63, 432;
	add.s32 	%r65, %r55, %r64;
	ld.shared.v4.f32 	{%f245, %f246, %f247, %f248}, [%r65];
	ld.shared.v4.f32 	{%f249, %f250, %f251, %f252}, [%r65+64];
	fma.rn.f32 	%f253, %f237, %f245, %f956;
	fma.rn.f32 	%f254, %f237, %f246, %f948;
	fma.rn.f32 	%f255, %f237, %f247, %f940;
	fma.rn.f32 	%f256, %f237, %f248, %f932;
	fma.rn.f32 	%f257, %f237, %f249, %f924;
	fma.rn.f32 	%f258, %f237, %f250, %f916;
	fma.rn.f32 	%f259, %f237, %f251, %f908;
	fma.rn.f32 	%f260, %f237, %f252, %f900;
	fma.rn.f32 	%f261, %f238, %f245, %f955;
	fma.rn.f32 	%f262, %f238, %f246, %f947;
	fma.rn.f32 	%f263, %f238, %f247, %f939;
	fma.rn.f32 	%f264, %f238, %f248, %f931;
	fma.rn.f32 	%f265, %f238, %f249, %f923;
	fma.rn.f32 	%f266, %f238, %f250, %f915;
	fma.rn.f32 	%f267, %f238, %f251, %f907;
	fma.rn.f32 	%f268, %f238, %f252, %f899;
	fma.rn.f32 	%f269, %f239, %f245, %f954;
	fma.rn.f32 	%f270, %f239, %f246, %f946;
	fma.rn.f32 	%f271, %f239, %f247, %f938;
	fma.rn.f32 	%f272, %f239, %f248, %f930;
	fma.rn.f32 	%f273, %f239, %f249, %f922;
	fma.rn.f32 	%f274, %f239, %f250, %f914;
	fma.rn.f32 	%f275, %f239, %f251, %f906;
	fma.rn.f32 	%f276, %f239, %f252, %f898;
	fma.rn.f32 	%f277, %f240, %f245, %f953;
	fma.rn.f32 	%f278, %f240, %f246, %f945;
	fma.rn.f32 	%f279, %f240, %f247, %f937;
	fma.rn.f32 	%f280, %f240, %f248, %f929;
	fma.rn.f32 	%f281, %f240, %f249, %f921;
	fma.rn.f32 	%f282, %f240, %f250, %f913;
	fma.rn.f32 	%f283, %f240, %f251, %f905;
	fma.rn.f32 	%f284, %f240, %f252, %f897;
	fma.rn.f32 	%f285, %f241, %f245, %f952;
	fma.rn.f32 	%f286, %f241, %f246, %f944;
	fma.rn.f32 	%f287, %f241, %f247, %f936;
	fma.rn.f32 	%f288, %f241, %f248, %f928;
	fma.rn.f32 	%f289, %f241, %f249, %f920;
	fma.rn.f32 	%f290, %f241, %f250, %f912;
	fma.rn.f32 	%f291, %f241, %f251, %f904;
	fma.rn.f32 	%f292, %f241, %f252, %f896;
	fma.rn.f32 	%f293, %f242, %f245, %f951;
	fma.rn.f32 	%f294, %f242, %f246, %f943;
	fma.rn.f32 	%f295, %f242, %f247, %f935;
	fma.rn.f32 	%f296, %f242, %f248, %f927;
	fma.rn.f32 	%f297, %f242, %f249, %f919;
	fma.rn.f32 	%f298, %f242, %f250, %f911;
	fma.rn.f32 	%f299, %f242, %f251, %f903;
	fma.rn.f32 	%f300, %f242, %f252, %f895;
	fma.rn.f32 	%f301, %f243, %f245, %f950;
	fma.rn.f32 	%f302, %f243, %f246, %f942;
	fma.rn.f32 	%f303, %f243, %f247, %f934;
	fma.rn.f32 	%f304, %f243, %f248, %f926;
	fma.rn.f32 	%f305, %f243, %f249, %f918;
	fma.rn.f32 	%f306, %f243, %f250, %f910;
	fma.rn.f32 	%f307, %f243, %f251, %f902;
	fma.rn.f32 	%f308, %f243, %f252, %f894;
	fma.rn.f32 	%f309, %f244, %f245, %f949;
	fma.rn.f32 	%f310, %f244, %f246, %f941;
	fma.rn.f32 	%f311, %f244, %f247, %f933;
	fma.rn.f32 	%f312, %f244, %f248, %f925;
	fma.rn.f32 	%f313, %f244, %f249, %f917;
	fma.rn.f32 	%f314, %f244, %f250, %f909;
	fma.rn.f32 	%f315, %f244, %f251, %f901;
	fma.rn.f32 	%f316, %f244, %f252, %f893;
	ld.shared.v4.f32 	{%f317, %f318, %f319, %f320}, [%r62+512];
	ld.shared.v4.f32 	{%f321, %f322, %f323, %f324}, [%r62+640];
	ld.shared.v4.f32 	{%f325, %f326, %f327, %f328}, [%r65+512];
	ld.shared.v4.f32 	{%f329, %f330, %f331, %f332}, [%r65+576];
	fma.rn.f32 	%f333, %f317, %f325, %f253;
	fma.rn.f32 	%f334, %f317, %f326, %f254;
	fma.rn.f32 	%f335, %f317, %f327, %f255;
	fma.rn.f32 	%f336, %f317, %f328, %f256;
	fma.rn.f32 	%f337, %f317, %f329, %f257;
	fma.rn.f32 	%f338, %f317, %f330, %f258;
	fma.rn.f32 	%f339, %f317, %f331, %f259;
	fma.rn.f32 	%f340, %f317, %f332, %f260;
	fma.rn.f32 	%f341, %f318, %f325, %f261;
	fma.rn.f32 	%f342, %f318, %f326, %f262;
	fma.rn.f32 	%f343, %f318, %f327, %f263;
	fma.rn.f32 	%f344, %f318, %f328, %f264;
	fma.rn.f32 	%f345, %f318, %f329, %f265;
	fma.rn.f32 	%f346, %f318, %f330, %f266;
	fma.rn.f32 	%f347, %f318, %f331, %f267;
	fma.rn.f32 	%f348, %f318, %f332, %f268;
	fma.rn.f32 	%f349, %f319, %f325, %f269;
	fma.rn.f32 	%f350, %f319, %f326, %f270;
	fma.rn.f32 	%f351, %f319, %f327, %f271;
	fma.rn.f32 	%f352, %f319, %f328, %f272;
	fma.rn.f32 	%f353, %f319, %f329, %f273;
	fma.rn.f32 	%f354, %f319, %f330, %f274;
	fma.rn.f32 	%f355, %f319, %f331, %f275;
	fma.rn.f32 	%f356, %f319, %f332, %f276;
	fma.rn.f32 	%f357, %f320, %f325, %f277;
	fma.rn.f32 	%f358, %f320, %f326, %f278;
	fma.rn.f32 	%f359, %f320, %f327, %f279;
	fma.rn.f32 	%f360, %f320, %f328, %f280;
	fma.rn.f32 	%f361, %f320, %f329, %f281;
	fma.rn.f32 	%f362, %f320, %f330, %f282;
	fma.rn.f32 	%f363, %f320, %f331, %f283;
	fma.rn.f32 	%f364, %f320, %f332, %f284;
	fma.rn.f32 	%f365, %f321, %f325, %f285;
	fma.rn.f32 	%f366, %f321, %f326, %f286;
	fma.rn.f32 	%f367, %f321, %f327, %f287;
	fma.rn.f32 	%f368, %f321, %f328, %f288;
	fma.rn.f32 	%f369, %f321, %f329, %f289;
	fma.rn.f32 	%f370, %f321, %f330, %f290;
	fma.rn.f32 	%f371, %f321, %f331, %f291;
	fma.rn.f32 	%f372, %f321, %f332, %f292;
	fma.rn.f32 	%f373, %f322, %f325, %f293;
	fma.rn.f32 	%f374, %f322, %f326, %f294;
	fma.rn.f32 	%f375, %f322, %f327, %f295;
	fma.rn.f32 	%f376, %f322, %f328, %f296;
	fma.rn.f32 	%f377, %f322, %f329, %f297;
	fma.rn.f32 	%f378, %f322, %f330, %f298;
	fma.rn.f32 	%f379, %f322, %f331, %f299;
	fma.rn.f32 	%f380, %f322, %f332, %f300;
	fma.rn.f32 	%f381, %f323, %f325, %f301;
	fma.rn.f32 	%f382, %f323, %f326, %f302;
	fma.rn.f32 	%f383, %f323, %f327, %f303;
	fma.rn.f32 	%f384, %f323, %f328, %f304;
	fma.rn.f32 	%f385, %f323, %f329, %f305;
	fma.rn.f32 	%f386, %f323, %f330, %f306;
	fma.rn.f32 	%f387, %f323, %f331, %f307;
	fma.rn.f32 	%f388, %f323, %f332, %f308;
	fma.rn.f32 	%f389, %f324, %f325, %f309;
	fma.rn.f32 	%f390, %f324, %f326, %f310;
	fma.rn.f32 	%f391, %f324, %f327, %f311;
	fma.rn.f32 	%f392, %f324, %f328, %f312;
	fma.rn.f32 	%f393, %f324, %f329, %f313;
	fma.rn.f32 	%f394, %f324, %f330, %f314;
	fma.rn.f32 	%f395, %f324, %f331, %f315;
	fma.rn.f32 	%f396, %f324, %f332, %f316;
	ld.shared.v4.f32 	{%f397, %f398, %f399, %f400}, [%r62+1024];
	ld.shared.v4.f32 	{%f401, %f402, %f403, %f404}, [%r62+1152];
	ld.shared.v4.f32 	{%f405, %f406, %f407, %f408}, [%r65+1024];
	ld.shared.v4.f32 	{%f409, %f410, %f411, %f412}, [%r65+1088];
	fma.rn.f32 	%f413, %f397, %f405, %f333;
	fma.rn.f32 	%f414, %f397, %f406, %f334;
	fma.rn.f32 	%f415, %f397, %f407, %f335;
	fma.rn.f32 	%f416, %f397, %f408, %f336;
	fma.rn.f32 	%f417, %f397, %f409, %f337;
	fma.rn.f32 	%f418, %f397, %f410, %f338;
	fma.rn.f32 	%f419, %f397, %f411, %f339;
	fma.rn.f32 	%f420, %f397, %f412, %f340;
	fma.rn.f32 	%f421, %f398, %f405, %f341;
	fma.rn.f32 	%f422, %f398, %f406, %f342;
	fma.rn.f32 	%f423, %f398, %f407, %f343;
	fma.rn.f32 	%f424, %f398, %f408, %f344;
	fma.rn.f32 	%f425, %f398, %f409, %f345;
	fma.rn.f32 	%f426, %f398, %f410, %f346;
	fma.rn.f32 	%f427, %f398, %f411, %f347;
	fma.rn.f32 	%f428, %f398, %f412, %f348;
	fma.rn.f32 	%f429, %f399, %f405, %f349;
	fma.rn.f32 	%f430, %f399, %f406, %f350;
	fma.rn.f32 	%f431, %f399, %f407, %f351;
	fma.rn.f32 	%f432, %f399, %f408, %f352;
	fma.rn.f32 	%f433, %f399, %f409, %f353;
	fma.rn.f32 	%f434, %f399, %f410, %f354;
	fma.rn.f32 	%f435, %f399, %f411, %f355;
	fma.rn.f32 	%f436, %f399, %f412, %f356;
	fma.rn.f32 	%f437, %f400, %f405, %f357;
	fma.rn.f32 	%f438, %f400, %f406, %f358;
	fma.rn.f32 	%f439, %f400, %f407, %f359;
	fma.rn.f32 	%f440, %f400, %f408, %f360;
	fma.rn.f32 	%f441, %f400, %f409, %f361;
	fma.rn.f32 	%f442, %f400, %f410, %f362;
	fma.rn.f32 	%f443, %f400, %f411, %f363;
	fma.rn.f32 	%f444, %f400, %f412, %f364;
	fma.rn.f32 	%f445, %f401, %f405, %f365;
	fma.rn.f32 	%f446, %f401, %f406, %f366;
	fma.rn.f32 	%f447, %f401, %f407, %f367;
	fma.rn.f32 	%f448, %f401, %f408, %f368;
	fma.rn.f32 	%f449, %f401, %f409, %f369;
	fma.rn.f32 	%f450, %f401, %f410, %f370;
	fma.rn.f32 	%f451, %f401, %f411, %f371;
	fma.rn.f32 	%f452, %f401, %f412, %f372;
	fma.rn.f32 	%f453, %f402, %f405, %f373;
	fma.rn.f32 	%f454, %f402, %f406, %f374;
	fma.rn.f32 	%f455, %f402, %f407, %f375;
	fma.rn.f32 	%f456, %f402, %f408, %f376;
	fma.rn.f32 	%f457, %f402, %f409, %f377;
	fma.rn.f32 	%f458, %f402, %f410, %f378;
	fma.rn.f32 	%f459, %f402, %f411, %f379;
	fma.rn.f32 	%f460, %f402, %f412, %f380;
	fma.rn.f32 	%f461, %f403, %f405, %f381;
	fma.rn.f32 	%f462, %f403, %f406, %f382;
	fma.rn.f32 	%f463, %f403, %f407, %f383;
	fma.rn.f32 	%f464, %f403, %f408, %f384;
	fma.rn.f32 	%f465, %f403, %f409, %f385;
	fma.rn.f32 	%f466, %f403, %f410, %f386;
	fma.rn.f32 	%f467, %f403, %f411, %f387;
	fma.rn.f32 	%f468, %f403, %f412, %f388;
	fma.rn.f32 	%f469, %f404, %f405, %f389;
	fma.rn.f32 	%f470, %f404, %f406, %f390;
	fma.rn.f32 	%f471, %f404, %f407, %f391;
	fma.rn.f32 	%f472, %f404, %f408, %f392;
	fma.rn.f32 	%f473, %f404, %f409, %f393;
	fma.rn.f32 	%f474, %f404, %f410, %f394;
	fma.rn.f32 	%f475, %f404, %f411, %f395;
	fma.rn.f32 	%f476, %f404, %f412, %f396;
	ld.shared.v4.f32 	{%f477, %f478, %f479, %f480}, [%r62+1536];
	ld.shared.v4.f32 	{%f481, %f482, %f483, %f484}, [%r62+1664];
	ld.shared.v4.f32 	{%f485, %f486, %f487, %f488}, [%r65+1536];
	ld.shared.v4.f32 	{%f489, %f490, %f491, %f492}, [%r65+1600];
	fma.rn.f32 	%f493, %f477, %f485, %f413;
	fma.rn.f32 	%f494, %f477, %f486, %f414;
	fma.rn.f32 	%f495, %f477, %f487, %f415;
	fma.rn.f32 	%f496, %f477, %f488, %f416;
	fma.rn.f32 	%f497, %f477, %f489, %f417;
	fma.rn.f32 	%f498, %f477, %f490, %f418;
	fma.rn.f32 	%f499, %f477, %f491, %f419;
	fma.rn.f32 	%f500, %f477, %f492, %f420;
	fma.rn.f32 	%f501, %f478, %f485, %f421;
	fma.rn.f32 	%f502, %f478, %f486, %f422;
	fma.rn.f32 	%f503, %f478, %f487, %f423;
	fma.rn.f32 	%f504, %f478, %f488, %f424;
	fma.rn.f32 	%f505, %f478, %f489, %f425;
	fma.rn.f32 	%f506, %f478, %f490, %f426;
	fma.rn.f32 	%f507, %f478, %f491, %f427;
	fma.rn.f32 	%f508, %f478, %f492, %f428;
	fma.rn.f32 	%f509, %f479, %f485, %f429;
	fma.rn.f32 	%f510, %f479, %f486, %f430;
	fma.rn.f32 	%f511, %f479, %f487, %f431;
	fma.rn.f32 	%f512, %f479, %f488, %f432;
	fma.rn.f32 	%f513, %f479, %f489, %f433;
	fma.rn.f32 	%f514, %f479, %f490, %f434;
	fma.rn.f32 	%f515, %f479, %f491, %f435;
	fma.rn.f32 	%f516, %f479, %f492, %f436;
	fma.rn.f32 	%f517, %f480, %f485, %f437;
	fma.rn.f32 	%f518, %f480, %f486, %f438;
	fma.rn.f32 	%f519, %f480, %f487, %f439;
	fma.rn.f32 	%f520, %f480, %f488, %f440;
	fma.rn.f32 	%f521, %f480, %f489, %f441;
	fma.rn.f32 	%f522, %f480, %f490, %f442;
	fma.rn.f32 	%f523, %f480, %f491, %f443;
	fma.rn.f32 	%f524, %f480, %f492, %f444;
	fma.rn.f32 	%f525, %f481, %f485, %f445;
	fma.rn.f32 	%f526, %f481, %f486, %f446;
	fma.rn.f32 	%f527, %f481, %f487, %f447;
	fma.rn.f32 	%f528, %f481, %f488, %f448;
	fma.rn.f32 	%f529, %f481, %f489, %f449;
	fma.rn.f32 	%f530, %f481, %f490, %f450;
	fma.rn.f32 	%f531, %f481, %f491, %f451;
	fma.rn.f32 	%f532, %f481, %f492, %f452;
	fma.rn.f32 	%f533, %f482, %f485, %f453;
	fma.rn.f32 	%f534, %f482, %f486, %f454;
	fma.rn.f32 	%f535, %f482, %f487, %f455;
	fma.rn.f32 	%f536, %f482, %f488, %f456;
	fma.rn.f32 	%f537, %f482, %f489, %f457;
	fma.rn.f32 	%f538, %f482, %f490, %f458;
	fma.rn.f32 	%f539, %f482, %f491, %f459;
	fma.rn.f32 	%f540, %f482, %f492, %f460;
	fma.rn.f32 	%f541, %f483, %f485, %f461;
	fma.rn.f32 	%f542, %f483, %f486, %f462;
	fma.rn.f32 	%f543, %f483, %f487, %f463;
	fma.rn.f32 	%f544, %f483, %f488, %f464;
	fma.rn.f32 	%f545, %f483, %f489, %f465;
	fma.rn.f32 	%f546, %f483, %f490, %f466;
	fma.rn.f32 	%f547, %f483, %f491, %f467;
	fma.rn.f32 	%f548, %f483, %f492, %f468;
	fma.rn.f32 	%f549, %f484, %f485, %f469;
	fma.rn.f32 	%f550, %f484, %f486, %f470;
	fma.rn.f32 	%f551, %f484, %f487, %f471;
	fma.rn.f32 	%f552, %f484, %f488, %f472;
	fma.rn.f32 	%f553, %f484, %f489, %f473;
	fma.rn.f32 	%f554, %f484, %f490, %f474;
	fma.rn.f32 	%f555, %f484, %f491, %f475;
	fma.rn.f32 	%f556, %f484, %f492, %f476;
	ld.shared.v4.f32 	{%f557, %f558, %f559, %f560}, [%r62+2048];
	ld.shared.v4.f32 	{%f561, %f562, %f563, %f564}, [%r62+2176];
	ld.shared.v4.f32 	{%f565, %f566, %f567, %f568}, [%r65+2048];
	ld.shared.v4.f32 	{%f569, %f570, %f571, %f572}, [%r65+2112];
	fma.rn.f32 	%f573, %f557, %f565, %f493;
	fma.rn.f32 	%f574, %f557, %f566, %f494;
	fma.rn.f32 	%f575, %f557, %f567, %f495;
	fma.rn.f32 	%f576, %f557, %f568, %f496;
	fma.rn.f32 	%f577, %f557, %f569, %f497;
	fma.rn.f32 	%f578, %f557, %f570, %f498;
	fma.rn.f32 	%f579, %f557, %f571, %f499;
	fma.rn.f32 	%f580, %f557, %f572, %f500;
	fma.rn.f32 	%f581, %f558, %f565, %f501;
	fma.rn.f32 	%f582, %f558, %f566, %f502;
	fma.rn.f32 	%f583, %f558, %f567, %f503;
	fma.rn.f32 	%f584, %f558, %f568, %f504;
	fma.rn.f32 	%f585, %f558, %f569, %f505;
	fma.rn.f32 	%f586, %f558, %f570, %f506;
	fma.rn.f32 	%f587, %f558, %f571, %f507;
	fma.rn.f32 	%f588, %f558, %f572, %f508;
	fma.rn.f32 	%f589, %f559, %f565, %f509;
	fma.rn.f32 	%f590, %f559, %f566, %f510;
	fma.rn.f32 	%f591, %f559, %f567, %f511;
	fma.rn.f32 	%f592, %f559, %f568, %f512;
	fma.rn.f32 	%f593, %f559, %f569, %f513;
	fma.rn.f32 	%f594, %f559, %f570, %f514;
	fma.rn.f32 	%f595, %f559, %f571, %f515;
	fma.rn.f32 	%f596, %f559, %f572, %f516;
	fma.rn.f32 	%f597, %f560, %f565, %f517;
	fma.rn.f32 	%f598, %f560, %f566, %f518;
	fma.rn.f32 	%f599, %f560, %f567, %f519;
	fma.rn.f32 	%f600, %f560, %f568, %f520;
	fma.rn.f32 	%f601, %f560, %f569, %f521;
	fma.rn.f32 	%f602, %f560, %f570, %f522;
	fma.rn.f32 	%f603, %f560, %f571, %f523;
	fma.rn.f32 	%f604, %f560, %f572, %f524;
	fma.rn.f32 	%f605, %f561, %f565, %f525;
	fma.rn.f32 	%f606, %f561, %f566, %f526;
	fma.rn.f32 	%f607, %f561, %f567, %f527;
	fma.rn.f32 	%f608, %f561, %f568, %f528;
	fma.rn.f32 	%f609, %f561, %f569, %f529;
	fma.rn.f32 	%f610, %f561, %f570, %f530;
	fma.rn.f32 	%f611, %f561, %f571, %f531;
	fma.rn.f32 	%f612, %f561, %f572, %f532;
	fma.rn.f32 	%f613, %f562, %f565, %f533;
	fma.rn.f32 	%f614, %f562, %f566, %f534;
	fma.rn.f32 	%f615, %f562, %f567, %f535;
	fma.rn.f32 	%f616, %f562, %f568, %f536;
	fma.rn.f32 	%f617, %f562, %f569, %f537;
	fma.rn.f32 	%f618, %f562, %f570, %f538;
	fma.rn.f32 	%f619, %f562, %f571, %f539;
	fma.rn.f32 	%f620, %f562, %f572, %f540;
	fma.rn.f32 	%f621, %f563, %f565, %f541;
	fma.rn.f32 	%f622, %f563, %f566, %f542;
	fma.rn.f32 	%f623, %f563, %f567, %f543;
	fma.rn.f32 	%f624, %f563, %f568, %f544;
	fma.rn.f32 	%f625, %f563, %f569, %f545;
	fma.rn.f32 	%f626, %f563, %f570, %f546;
	fma.rn.f32 	%f627, %f563, %f571, %f547;
	fma.rn.f32 	%f628, %f563, %f572, %f548;
	fma.rn.f32 	%f629, %f564, %f565, %f549;
	fma.rn.f32 	%f630, %f564, %f566, %f550;
	fma.rn.f32 	%f631, %f564, %f567, %f551;
	fma.rn.f32 	%f632, %f564, %f568, %f552;
	fma.rn.f32 	%f633, %f564, %f569, %f553;
	fma.rn.f32 	%f634, %f564, %f570, %f554;
	fma.rn.f32 	%f635, %f564, %f571, %f555;
	fma.rn.f32 	%f636, %f564, %f572, %f556;
	ld.shared.v4.f32 	{%f637, %f638, %f639, %f640}, [%r62+2560];
	ld.shared.v4.f32 	{%f641, %f642, %f643, %f644}, [%r62+2688];
	ld.shared.v4.f32 	{%f645, %f646, %f647, %f648}, [%r65+2560];
	ld.shared.v4.f32 	{%f649, %f650, %f651, %f652}, [%r65+2624];
	fma.rn.f32 	%f653, %f637, %f645, %f573;
	fma.rn.f32 	%f654, %f637, %f646, %f574;
	fma.rn.f32 	%f655, %f637, %f647, %f575;
	fma.rn.f32 	%f656, %f637, %f648, %f576;
	fma.rn.f32 	%f657, %f637, %f649, %f577;
	fma.rn.f32 	%f658, %f637, %f650, %f578;
	fma.rn.f32 	%f659, %f637, %f651, %f579;
	fma.rn.f32 	%f660, %f637, %f652, %f580;
	fma.rn.f32 	%f661, %f638, %f645, %f581;
	fma.rn.f32 	%f662, %f638, %f646, %f582;
	fma.rn.f32 	%f663, %f638, %f647, %f583;
	fma.rn.f32 	%f664, %f638, %f648, %f584;
	fma.rn.f32 	%f665, %f638, %f649, %f585;
	fma.rn.f32 	%f666, %f638, %f650, %f586;
	fma.rn.f32 	%f667, %f638, %f651, %f587;
	fma.rn.f32 	%f668, %f638, %f652, %f588;
	fma.rn.f32 	%f669, %f639, %f645, %f589;
	fma.rn.f32 	%f670, %f639, %f646, %f590;
	fma.rn.f32 	%f671, %f639, %f647, %f591;
	fma.rn.f32 	%f672, %f639, %f648, %f592;
	fma.rn.f32 	%f673, %f639, %f649, %f593;
	fma.rn.f32 	%f674, %f639, %f650, %f594;
	fma.rn.f32 	%f675, %f639, %f651, %f595;
	fma.rn.f32 	%f676, %f639, %f652, %f596;
	fma.rn.f32 	%f677, %f640, %f645, %f597;
	fma.rn.f32 	%f678, %f640, %f646, %f598;
	fma.rn.f32 	%f679, %f640, %f647, %f599;
	fma.rn.f32 	%f680, %f640, %f648, %f600;
	fma.rn.f32 	%f681, %f640, %f649, %f601;
	fma.rn.f32 	%f682, %f640, %f650, %f602;
	fma.rn.f32 	%f683, %f640, %f651, %f603;
	fma.rn.f32 	%f684, %f640, %f652, %f604;
	fma.rn.f32 	%f685, %f641, %f645, %f605;
	fma.rn.f32 	%f686, %f641, %f646, %f606;
	fma.rn.f32 	%f687, %f641, %f647, %f607;
	fma.rn.f32 	%f688, %f641, %f648, %f608;
	fma.rn.f32 	%f689, %f641, %f649, %f609;
	fma.rn.f32 	%f690, %f641, %f650, %f610;
	fma.rn.f32 	%f691, %f641, %f651, %f611;
	fma.rn.f32 	%f692, %f641, %f652, %f612;
	fma.rn.f32 	%f693, %f642, %f645, %f613;
	fma.rn.f32 	%f694, %f642, %f646, %f614;
	fma.rn.f32 	%f695, %f642, %f647, %f615;
	fma.rn.f32 	%f696, %f642, %f648, %f616;
	fma.rn.f32 	%f697, %f642, %f649, %f617;
	fma.rn.f32 	%f698, %f642, %f650, %f618;
	fma.rn.f32 	%f699, %f642, %f651, %f619;
	fma.rn.f32 	%f700, %f642, %f652, %f620;
	fma.rn.f32 	%f701, %f643, %f645, %f621;
	fma.rn.f32 	%f702, %f643, %f646, %f622;
	fma.rn.f32 	%f703, %f643, %f647, %f623;
	fma.rn.f32 	%f704, %f643, %f648, %f624;
	fma.rn.f32 	%f705, %f643, %f649, %f625;
	fma.rn.f32 	%f706, %f643, %f650, %f626;
	fma.rn.f32 	%f707, %f643, %f651, %f627;
	fma.rn.f32 	%f708, %f643, %f652, %f628;
	fma.rn.f32 	%f709, %f644, %f645, %f629;
	fma.rn.f32 	%f710, %f644, %f646, %f630;
	fma.rn.f32 	%f711, %f644, %f647, %f631;
	fma.rn.f32 	%f712, %f644, %f648, %f632;
	fma.rn.f32 	%f713, %f644, %f649, %f633;
	fma.rn.f32 	%f714, %f644, %f650, %f634;
	fma.rn.f32 	%f715, %f644, %f651, %f635;
	fma.rn.f32 	%f716, %f644, %f652, %f636;
	ld.shared.v4.f32 	{%f717, %f718, %f719, %f720}, [%r62+3072];
	ld.shared.v4.f32 	{%f721, %f722, %f723, %f724}, [%r62+3200];
	ld.shared.v4.f32 	{%f725, %f726, %f727, %f728}, [%r65+3072];
	ld.shared.v4.f32 	{%f729, %f730, %f731, %f732}, [%r65+3136];
	fma.rn.f32 	%f733, %f717, %f725, %f653;
	fma.rn.f32 	%f734, %f717, %f726, %f654;
	fma.rn.f32 	%f735, %f717, %f727, %f655;
	fma.rn.f32 	%f736, %f717, %f728, %f656;
	fma.rn.f32 	%f737, %f717, %f729, %f657;
	fma.rn.f32 	%f738, %f717, %f730, %f658;
	fma.rn.f32 	%f739, %f717, %f731, %f659;
	fma.rn.f32 	%f740, %f717, %f732, %f660;
	fma.rn.f32 	%f741, %f718, %f725, %f661;
	fma.rn.f32 	%f742, %f718, %f726, %f662;
	fma.rn.f32 	%f743, %f718, %f727, %f663;
	fma.rn.f32 	%f744, %f718, %f728, %f664;
	fma.rn.f32 	%f745, %f718, %f729, %f665;
	fma.rn.f32 	%f746, %f718, %f730, %f666;
	fma.rn.f32 	%f747, %f718, %f731, %f667;
	fma.rn.f32 	%f748, %f718, %f732, %f668;
	fma.rn.f32 	%f749, %f719, %f725, %f669;
	fma.rn.f32 	%f750, %f719, %f726, %f670;
	fma.rn.f32 	%f751, %f719, %f727, %f671;
	fma.rn.f32 	%f752, %f719, %f728, %f672;
	fma.rn.f32 	%f753, %f719, %f729, %f673;
	fma.rn.f32 	%f754, %f719, %f730, %f674;
	fma.rn.f32 	%f755, %f719, %f731, %f675;
	fma.rn.f32 	%f756, %f719, %f732, %f676;
	fma.rn.f32 	%f757, %f720, %f725, %f677;
	fma.rn.f32 	%f758, %f720, %f726, %f678;
	fma.rn.f32 	%f759, %f720, %f727, %f679;
	fma.rn.f32 	%f760, %f720, %f728, %f680;
	fma.rn.f32 	%f761, %f720, %f729, %f681;
	fma.rn.f32 	%f762, %f720, %f730, %f682;
	fma.rn.f32 	%f763, %f720, %f731, %f683;
	fma.rn.f32 	%f764, %f720, %f732, %f684;
	fma.rn.f32 	%f765, %f721, %f725, %f685;
	fma.rn.f32 	%f766, %f721, %f726, %f686;
	fma.rn.f32 	%f767, %f721, %f727, %f687;
	fma.rn.f32 	%f768, %f721, %f728, %f688;
	fma.rn.f32 	%f769, %f721, %f729, %f689;
	fma.rn.f32 	%f770, %f721, %f730, %f690;
	fma.rn.f32 	%f771, %f721, %f731, %f691;
	fma.rn.f32 	%f772, %f721, %f732, %f692;
	fma.rn.f32 	%f773, %f722, %f725, %f693;
	fma.rn.f32 	%f774, %f722, %f726, %f694;
	fma.rn.f32 	%f775, %f722, %f727, %f695;
	fma.rn.f32 	%f776, %f722, %f728, %f696;
	fma.rn.f32 	%f777, %f722, %f729, %f697;
	fma.rn.f32 	%f778, %f722, %f730, %f698;
	fma.rn.f32 	%f779, %f722, %f731, %f699;
	fma.rn.f32 	%f780, %f722, %f732, %f700;
	fma.rn.f32 	%f781, %f723, %f725, %f701;
	fma.rn.f32 	%f782, %f723, %f726, %f702;
	fma.rn.f32 	%f783, %f723, %f727, %f703;
	fma.rn.f32 	%f784, %f723, %f728, %f704;
	fma.rn.f32 	%f785, %f723, %f729, %f705;
	fma.rn.f32 	%f786, %f723, %f730, %f706;
	fma.rn.f32 	%f787, %f723, %f731, %f707;
	fma.rn.f32 	%f788, %f723, %f732, %f708;
	fma.rn.f32 	%f789, %f724, %f725, %f709;
	fma.rn.f32 	%f790, %f724, %f726, %f710;
	fma.rn.f32 	%f791, %f724, %f727, %f711;
	fma.rn.f32 	%f792, %f724, %f728, %f712;
	fma.rn.f32 	%f793, %f724, %f729, %f713;
	fma.rn.f32 	%f794, %f724, %f730, %f714;
	fma.rn.f32 	%f795, %f724, %f731, %f715;
	fma.rn.f32 	%f796, %f724, %f732, %f716;
	ld.shared.v4.f32 	{%f797, %f798, %f799, %f800}, [%r62+3584];
	ld.shared.v4.f32 	{%f801, %f802, %f803, %f804}, [%r62+3712];
	ld.shared.v4.f32 	{%f805, %f806, %f807, %f808}, [%r65+3584];
	ld.shared.v4.f32 	{%f809, %f810, %f811, %f812}, [%r65+3648];
	fma.rn.f32 	%f956, %f797, %f805, %f733;
	fma.rn.f32 	%f948, %f797, %f806, %f734;
	fma.rn.f32 	%f940, %f797, %f807, %f735;
	fma.rn.f32 	%f932, %f797, %f808, %f736;
	fma.rn.f32 	%f924, %f797, %f809, %f737;
	fma.rn.f32 	%f916, %f797, %f810, %f738;
	fma.rn.f32 	%f908, %f797, %f811, %f739;
	fma.rn.f32 	%f900, %f797, %f812, %f740;
	fma.rn.f32 	%f955, %f798, %f805, %f741;
	fma.rn.f32 	%f947, %f798, %f806, %f742;
	fma.rn.f32 	%f939, %f798, %f807, %f743;
	fma.rn.f32 	%f931, %f798, %f808, %f744;
	fma.rn.f32 	%f923, %f798, %f809, %f745;
	fma.rn.f32 	%f915, %f798, %f810, %f746;
	fma.rn.f32 	%f907, %f798, %f811, %f747;
	fma.rn.f32 	%f899, %f798, %f812, %f748;
	fma.rn.f32 	%f954, %f799, %f805, %f749;
	fma.rn.f32 	%f946, %f799, %f806, %f750;
	fma.rn.f32 	%f938, %f799, %f807, %f751;
	fma.rn.f32 	%f930, %f799, %f808, %f752;
	fma.rn.f32 	%f922, %f799, %f809, %f753;
	fma.rn.f32 	%f914, %f799, %f810, %f754;
	fma.rn.f32 	%f906, %f799, %f811, %f755;
	fma.rn.f32 	%f898, %f799, %f812, %f756;
	fma.rn.f32 	%f953, %f800, %f805, %f757;
	fma.rn.f32 	%f945, %f800, %f806, %f758;
	fma.rn.f32 	%f937, %f800, %f807, %f759;
	fma.rn.f32 	%f929, %f800, %f808, %f760;
	fma.rn.f32 	%f921, %f800, %f809, %f761;
	fma.rn.f32 	%f913, %f800, %f810, %f762;
	fma.rn.f32 	%f905, %f800, %f811, %f763;
	fma.rn.f32 	%f897, %f800, %f812, %f764;
	fma.rn.f32 	%f952, %f801, %f805, %f765;
	fma.rn.f32 	%f944, %f801, %f806, %f766;
	fma.rn.f32 	%f936, %f801, %f807, %f767;
	fma.rn.f32 	%f928, %f801, %f808, %f768;
	fma.rn.f32 	%f920, %f801, %f809, %f769;
	fma.rn.f32 	%f912, %f801, %f810, %f770;
	fma.rn.f32 	%f904, %f801, %f811, %f771;
	fma.rn.f32 	%f896, %f801, %f812, %f772;
	fma.rn.f32 	%f951, %f802, %f805, %f773;
	fma.rn.f32 	%f943, %f802, %f806, %f774;
	fma.rn.f32 	%f935, %f802, %f807, %f775;
	fma.rn.f32 	%f927, %f802, %f808, %f776;
	fma.rn.f32 	%f919, %f802, %f809, %f777;
	fma.rn.f32 	%f911, %f802, %f810, %f778;
	fma.rn.f32 	%f903, %f802, %f811, %f779;
	fma.rn.f32 	%f895, %f802, %f812, %f780;
	fma.rn.f32 	%f950, %f803, %f805, %f781;
	fma.rn.f32 	%f942, %f803, %f806, %f782;
	fma.rn.f32 	%f934, %f803, %f807, %f783;
	fma.rn.f32 	%f926, %f803, %f808, %f784;
	fma.rn.f32 	%f918, %f803, %f809, %f785;
	fma.rn.f32 	%f910, %f803, %f810, %f786;
	fma.rn.f32 	%f902, %f803, %f811, %f787;
	fma.rn.f32 	%f894, %f803, %f812, %f788;
	fma.rn.f32 	%f949, %f804, %f805, %f789;
	fma.rn.f32 	%f941, %f804, %f806, %f790;
	fma.rn.f32 	%f933, %f804, %f807, %f791;
	fma.rn.f32 	%f925, %f804, %f808, %f792;
	fma.rn.f32 	%f917, %f804, %f809, %f793;
	fma.rn.f32 	%f909, %f804, %f810, %f794;
	fma.rn.f32 	%f901, %f804, %f811, %f795;
	fma.rn.f32 	%f893, %f804, %f812, %f796;
	@%p3 bra 	$L__BB0_8;
	xor.b32  	%r12, %r103, 1;
	shl.b32 	%r66, %r103, 12;
	xor.b32  	%r67, %r66, 4096;
	mov.u32 	%r68, _ZZ9mm_llmc_2PfS_S_S_iE2sB;
	add.s32 	%r69, %r68, %r67;
	mov.u32 	%r70, _ZZ9mm_llmc_2PfS_S_S_iE2sA;
	add.s32 	%r71, %r70, %r67;
	mov.u32 	%r72, %tid.x;
	shl.b32 	%r73, %r72, 1;
	shl.b32 	%r74, %r72, 11;
	or.b32  	%r75, %r74, %r73;
	and.b32  	%r76, %r75, 2556;
	add.s32 	%r77, %r71, %r76;
	st.shared.f32 	[%r77], %f888;
	add.s32 	%r78, %r69, %r76;
	st.shared.f32 	[%r78], %f892;
	st.shared.f32 	[%r77+512], %f887;
	st.shared.f32 	[%r78+512], %f891;
	st.shared.f32 	[%r77+1024], %f886;
	st.shared.f32 	[%r78+1024], %f890;
	st.shared.f32 	[%r77+1536], %f885;
	st.shared.f32 	[%r78+1536], %f889;
	bar.sync 	0;
	add.s64 	%rd46, %rd46, 32;
	add.s64 	%rd45, %rd45, 32;
	mov.u32 	%r103, %r12;
$L__BB0_8:
	add.s32 	%r101, %r101, 1;
	add.s32 	%r100, %r100, 1;
	setp.ne.s32 	%p5, %r100, 0;
	@%p5 bra 	$L__BB0_4;
$L__BB0_9:
	ld.param.u32 	%r99, [_Z9mm_llmc_2PfS_S_S_i_param_4];
	ld.param.u64 	%rd42, [_Z9mm_llmc_2PfS_S_S_i_param_2];
	mov.u32 	%r79, %ctaid.x;
	shl.b32 	%r80, %r79, 7;
	mov.u32 	%r81, %ctaid.y;
	mul.lo.s32 	%r82, %r81, %r99;
	shl.b32 	%r83, %r82, 7;
	add.s32 	%r84, %r80, %r83;
	cvta.to.global.u64 	%rd28, %rd42;
	mul.wide.s32 	%rd29, %r84, 4;
	add.s64 	%rd30, %rd28, %rd29;
	mov.u32 	%r85, %tid.x;
	shr.u32 	%r86, %r85, 1;
	and.b32  	%r87, %r86, 108;
	shl.b32 	%r88, %r85, 1;
	and.b32  	%r89, %r88, 64;
	shl.b32 	%r90, %r85, 2;
	and.b32  	%r91, %r90, 28;
	or.b32  	%r92, %r89, %r91;
	mad.lo.s32 	%r93, %r87, %r99, %r92;
	mul.wide.s32 	%rd31, %r93, 4;
	add.s64 	%rd32, %rd30, %rd31;
	st.global.v4.f32 	[%rd32], {%f956, %f955, %f954, %f953};
	shl.b32 	%r94, %r99, 4;
	add.s32 	%r95, %r93, %r94;
	mul.wide.s32 	%rd33, %r95, 4;
	add.s64 	%rd34, %rd30, %rd33;
	st.global.v4.f32 	[%rd34], {%f924, %f923, %f922, %f921};
	st.global.v4.f32 	[%rd32+128], {%f952, %f951, %f950, %f949};
	st.global.v4.f32 	[%rd34+128], {%f920, %f919, %f918, %f917};
	mul.wide.s32 	%rd35, %r99, 4;
	add.s64 	%rd36, %rd32, %rd35;
	st.global.v4.f32 	[%rd36], {%f948, %f947, %f946, %f945};
	add.s64 	%rd37, %rd34, %rd35;
	st.global.v4.f32 	[%rd37], {%f916, %f915, %f914, %f913};
	st.global.v4.f32 	[%rd36+128], {%f944, %f943, %f942, %f941};
	st.global.v4.f32 	[%rd37+128], {%f912, %f911, %f910, %f909};
	add.s64 	%rd38, %rd36, %rd35;
	st.global.v4.f32 	[%rd38], {%f940, %f939, %f938, %f937};
	add.s64 	%rd39, %rd37, %rd35;
	st.global.v4.f32 	[%rd39], {%f908, %f907, %f906, %f905};
	st.global.v4.f32 	[%rd38+128], {%f936, %f935, %f934, %f933};
	st.global.v4.f32 	[%rd39+128], {%f904, %f903, %f902, %f901};
	add.s64 	%rd40, %rd38, %rd35;
	st.global.v4.f32 	[%rd40], {%f932, %f931, %f930, %f929};
	add.s64 	%rd41, %rd39, %rd35;
	st.global.v4.f32 	[%rd41], {%f900, %f899, %f898, %f897};
	st.global.v4.f32 	[%rd40+128], {%f928, %f927, %f926, %f925};
	st.global.v4.f32 	[%rd41+128], {%f896, %f895, %f894, %f893};
	ret;

}


// ===== COMPILED SASS (sm_100) =====

	.target	sm_100

	.elftype	@"ET_EXEC"


//--------------------- .note.nv.tkinfo           --------------------------
	.section	.note.nv.tkinfo,"",@"SHT_NOTE"
	.sectionflags	@"SHF_NOTE_NV_TKINFO"
	.tkinfo
        /*0018*/ 	.word	0x00000002
        /*0030*/ 	.string	""
        /*0030*/ 	.string	"ptxas"
        /*0030*/ 	.string	"Cuda compilation tools, release 13.0, V13.0.88"
        /*0030*/ 	.string	"Build cuda_13.0.r13.0/compiler.36424714_0"
        /*0030*/ 	.string	"-arch sm_100 -m 64 "



//--------------------- .note.nv.cuinfo           --------------------------
	.section	.note.nv.cuinfo,"",@"SHT_NOTE"
	.sectionflags	@"SHF_NOTE_NV_CUINFO"
        /*0018*/ 	.short	0x0002
        /*001a*/ 	.short	0x0064
        /*001c*/ 	.short	0x0082
	.zero		2


//--------------------- .nv.info                  --------------------------
	.section	.nv.info,"",@"SHT_CUDA_INFO"
	.align	4


	//----- nvinfo : EIATTR_REGCOUNT
	.align		4
        /*0000*/ 	.byte	0x04, 0x2f
        /*0002*/ 	.short	(.L_1 - .L_0)
	.align		4
.L_0:
        /*0004*/ 	.word	index@(_Z9mm_llmc_2PfS_S_S_i)
        /*0008*/ 	.word	0x0000007d


	//----- nvinfo : EIATTR_FRAME_SIZE
	.align		4
.L_1:
        /*000c*/ 	.byte	0x04, 0x11
        /*000e*/ 	.short	(.L_3 - .L_2)
	.align		4
.L_2:
        /*0010*/ 	.word	index@(_Z9mm_llmc_2PfS_S_S_i)
        /*0014*/ 	.word	0x00000000


	//----- nvinfo : EIATTR_MIN_STACK_SIZE
	.align		4
.L_3:
        /*0018*/ 	.byte	0x04, 0x12
        /*001a*/ 	.short	(.L_5 - .L_4)
	.align		4
.L_4:
        /*001c*/ 	.word	index@(_Z9mm_llmc_2PfS_S_S_i)
        /*0020*/ 	.word	0x00000000
.L_5:


//--------------------- .nv.compat                --------------------------
	.section	.nv.compat,"",@"SHT_CUDA_COMPAT_INFO"
	.align	4
        /*0000*/ 	.byte	0x02, 0x09, 0x00, 0x00, 0x02, 0x02, 0x01, 0x00, 0x02, 0x05, 0x05, 0x00, 0x03, 0x07, 0x01, 0x01
        /*0010*/ 	.byte	0x02, 0x03, 0x00, 0x00, 0x02, 0x06, 0x01, 0x00, 0x04, 0x0b, 0x08, 0x00, 0x09, 0x00, 0x00, 0x00
        /*0020*/ 	.byte	0x00, 0x00, 0x00, 0x00


//--------------------- .nv.info._Z9mm_llmc_2PfS_S_S_i --------------------------
	.section	.nv.info._Z9mm_llmc_2PfS_S_S_i,"",@"SHT_CUDA_INFO"
	.sectionflags	@""
	.align	4


	//----- nvinfo : EIATTR_CUDA_API_VERSION
	.align		4
        /*0000*/ 	.byte	0x04, 0x37
        /*0002*/ 	.short	(.L_7 - .L_6)
.L_6:
        /*0004*/ 	.word	0x00000082


	//----- nvinfo : EIATTR_KPARAM_INFO
	.align		4
.L_7:
        /*0008*/ 	.byte	0x04, 0x17
        /*000a*/ 	.short	(.L_9 - .L_8)
.L_8:
        /*000c*/ 	.word	0x00000000
        /*0010*/ 	.short	0x0004
        /*0012*/ 	.short	0x0020
        /*0014*/ 	.byte	0x00, 0xf0, 0x11, 0x00


	//----- nvinfo : EIATTR_KPARAM_INFO
	.align		4
.L_9:
        /*0018*/ 	.byte	0x04, 0x17
        /*001a*/ 	.short	(.L_11 - .L_10)
.L_10:
        /*001c*/ 	.word	0x00000000
        /*0020*/ 	.short	0x0003
        /*0022*/ 	.short	0x0018
        /*0024*/ 	.byte	0x00, 0xf5, 0x21, 0x00


	//----- nvinfo : EIATTR_KPARAM_INFO
	.align		4
.L_11:
        /*0028*/ 	.byte	0x04, 0x17
        /*002a*/ 	.short	(.L_13 - .L_12)
.L_12:
        /*002c*/ 	.word	0x00000000
        /*0030*/ 	.short	0x0002
        /*0032*/ 	.short	0x0010
        /*0034*/ 	.byte	0x00, 0xf5, 0x21, 0x00


	//----- nvinfo : EIATTR_KPARAM_INFO
	.align		4
.L_13:
        /*0038*/ 	.byte	0x04, 0x17
        /*003a*/ 	.short	(.L_15 - .L_14)
.L_14:
        /*003c*/ 	.word	0x00000000
        /*0040*/ 	.short	0x0001
        /*0042*/ 	.short	0x0008
        /*0044*/ 	.byte	0x00, 0xf5, 0x21, 0x00


	//----- nvinfo : EIATTR_KPARAM_INFO
	.align		4
.L_15:
        /*0048*/ 	.byte	0x04, 0x17
        /*004a*/ 	.short	(.L_17 - .L_16)
.L_16:
        /*004c*/ 	.word	0x00000000
        /*0050*/ 	.short	0x0000
        /*0052*/ 	.short	0x0000
        /*0054*/ 	.byte	0x00, 0xf5, 0x21, 0x00


	//----- nvinfo : EIATTR_SPARSE_MMA_MASK
	.align		4
.L_17:
        /*0058*/ 	.byte	0x03, 0x50
        /*005a*/ 	.short	0x0000


	//----- nvinfo : EIATTR_MAXREG_COUNT
	.align		4
        /*005c*/ 	.byte	0x03, 0x1b
        /*005e*/ 	.short	0x00ff


	//----- nvinfo : EIATTR_NUM_BARRIERS
	.align		4
        /*0060*/ 	.byte	0x02, 0x4c
        /*0062*/ 	.byte	0x01
	.zero		1


	//----- nvinfo : EIATTR_MERCURY_ISA_VERSION
	.align		4
        /*0064*/ 	.byte	0x03, 0x5f
        /*0066*/ 	.short	0x0101


	//----- nvinfo : EIATTR_VRC_CTA_INIT_COUNT
	.align		4
        /*0068*/ 	.byte	0x02, 0x4a
	.zero		1
	.zero		1


	//----- nvinfo : EIATTR_EXIT_INSTR_OFFSETS
	.align		4
        /*006c*/ 	.byte	0x04, 0x1c
        /*006e*/ 	.short	(.L_19 - .L_18)


	//   ....[0]....
.L_18:
        /*0070*/ 	.word	0x00003300


	//----- nvinfo : EIATTR_MAX_THREADS
	.align		4
.L_19:
        /*0074*/ 	.byte	0x04, 0x05
        /*0076*/ 	.short	(.L_21 - .L_20)
.L_20:
        /*0078*/ 	.word	0x00000100
        /*007c*/ 	.word	0x00000001
        /*0080*/ 	.word	0x00000001


	//----- nvinfo : EIATTR_CBANK_PARAM_SIZE
	.align		4
.L_21:
        /*0084*/ 	.byte	0x03, 0x19
        /*0086*/ 	.short	0x0024


	//----- nvinfo : EIATTR_PARAM_CBANK
	.align		4
        /*0088*/ 	.byte	0x04, 0x0a
        /*008a*/ 	.short	(.L_23 - .L_22)
	.align		4
.L_22:
        /*008c*/ 	.word	index@(.nv.constant0._Z9mm_llmc_2PfS_S_S_i)
        /*0090*/ 	.short	0x0380
        /*0092*/ 	.short	0x0024


	//----- nvinfo : EIATTR_SW_WAR
	.align		4
.L_23:
        /*0094*/ 	.byte	0x04, 0x36
        /*0096*/ 	.short	(.L_25 - .L_24)
.L_24:
        /*0098*/ 	.word	0x00000008
.L_25:


//--------------------- .nv.callgraph             --------------------------
	.section	.nv.callgraph,"",@"SHT_CUDA_CALLGRAPH"
	.align	4
	.sectionentsize	8
	.align		4
        /*0000*/ 	.word	0x00000000
	.align		4
        /*0004*/ 	.word	0xffffffff
	.align		4
        /*0008*/ 	.word	0x00000000
	.align		4
        /*000c*/ 	.word	0xfffffffe
	.align		4
        /*0010*/ 	.word	0x00000000
	.align		4
        /*0014*/ 	.word	0xfffffffd
	.align		4
        /*0018*/ 	.word	0x00000000
	.align		4
        /*001c*/ 	.word	0xfffffffc


//--------------------- .text._Z9mm_llmc_2PfS_S_S_i --------------------------
	.section	.text._Z9mm_llmc_2PfS_S_S_i,"ax",@progbits
	.align	128
        .global         _Z9mm_llmc_2PfS_S_S_i
        .type           _Z9mm_llmc_2PfS_S_S_i,@function
        .size           _Z9mm_llmc_2PfS_S_S_i,(.L_x_4 - _Z9mm_llmc_2PfS_S_S_i)
        .other          _Z9mm_llmc_2PfS_S_S_i,@"STO_CUDA_ENTRY STV_DEFAULT"
_Z9mm_llmc_2PfS_S_S_i:
.text._Z9mm_llmc_2PfS_S_S_i:
[----:B------:R-:W-:Y:S01]  /*0000*/  LDC R1, c[0x0][0x37c] ;  /* 0x0000df00ff017b82 */ /* 0x000fe20000000800 */
[----:B------:R-:W0:Y:S07]  /*0010*/  S2R R0, SR_TID.X ;  /* 0x0000000000007919 */ /* 0x000e2e0000002100 */
[----:B------:R-:W1:Y:S01]  /*0020*/  S2UR UR4, SR_CTAID.X ;  /* 0x00000000000479c3 */ /* 0x000e620000002500 */
[----:B------:R-:W2:Y:S07]  /*0030*/  LDCU.64 UR10, c[0x0][0x358] ;  /* 0x00006b00ff0a77ac */ /* 0x000eae0008000a00 */
[----:B------:R-:W3:Y:S08]  /*0040*/  S2UR UR5, SR_CTAID.Y ;  /* 0x00000000000579c3 */ /* 0x000ef00000002600 */
[----:B------:R-:W3:Y:S01]  /*0050*/  LDC R85, c[0x0][0x3a0] ;  /* 0x0000e800ff557b82 */ /* 0x000ee20000000800 */
[----:B-1----:R-:W-:-:S07]  /*0060*/  USHF.L.U32 UR4, UR4, 0x7, URZ ;  /* 0x0000000704047899 */ /* 0x002fce00080006ff */
[----:B------:R-:W1:Y:S01]  /*0070*/  S2UR UR7, SR_CgaCtaId ;  /* 0x00000000000779c3 */ /* 0x000e620000008800 */
[C---:B0-----:R-:W-:Y:S02]  /*0080*/  ISETP.GT.U32.AND P0, PT, R0.reuse, 0x1f, PT ;  /* 0x0000001f0000780c */ /* 0x041fe40003f04070 */
[----:B------:R-:W-:-:S05]  /*0090*/  SHF.L.U32 R5, R0, 0x2, RZ ;  /* 0x0000000200057819 */ /* 0x000fca00000006ff */
[----:B------:R-:W0:Y:S08]  /*00a0*/  LDC.64 R8, c[0x0][0x380] ;  /* 0x0000e000ff087b82 */ /* 0x000e300000000a00 */
[----:B------:R-:W4:Y:S01]  /*00b0*/  @!P0 LDC.64 R2, c[0x0][0x398] ;  /* 0x0000e600ff028b82 */ /* 0x000f220000000a00 */
[----:B------:R-:W-:-:S05]  /*00c0*/  @!P0 IADD3 R7, PT, PT, R5, UR4, RZ ;  /* 0x0000000405078c10 */ /* 0x000fca000fffe0ff */
[----:B----4-:R-:W-:Y:S01]  /*00d0*/  @!P0 IMAD.WIDE R2, R7, 0x4, R2 ;  /* 0x0000000407028825 */ /* 0x010fe200078e0202 */
[----:B------:R-:W-:Y:S01]  /*00e0*/  SHF.R.U32.HI R4, RZ, 0x1, R0 ;  /* 0x00000001ff047819 */ /* 0x000fe20000011600 */
[----:B------:R-:W4:Y:S03]  /*00f0*/  LDC.64 R6, c[0x0][0x388] ;  /* 0x0000e200ff067b82 */ /* 0x000f260000000a00 */
[----:B--2---:R2:W5:Y:S01]  /*0100*/  @!P0 LDG.E.128 R20, desc[UR10][R2.64] ;  /* 0x0000000a02148981 */ /* 0x004562000c1e1d00 */
[C---:B---3--:R-:W-:Y:S01]  /*0110*/  IMAD R10, R85.reuse, UR5, RZ ;  /* 0x00000005550a7c24 */ /* 0x048fe2000f8e02ff */
[----:B------:R-:W-:Y:S01]  /*0120*/  UMOV UR5, 0x400 ;  /* 0x0000040000057882 */ /* 0x000fe20000000000 */
[----:B------:R-:W-:Y:S01]  /*0130*/  IMAD R13, R85, UR4, RZ ;  /* 0x00000004550d7c24 */ /* 0x000fe2000f8e02ff */
[----:B------:R-:W-:Y:S02]  /*0140*/  UIADD3 UR6, UPT, UPT, UR5, 0x4000, URZ ;  /* 0x0000400005067890 */ /* 0x000fe4000fffe0ff */
[----:B------:R-:W-:Y:S01]  /*0150*/  SHF.L.U32 R11, R10, 0x7, RZ ;  /* 0x000000070a0b7819 */ /* 0x000fe200000006ff */
[----:B0-----:R-:W-:Y:S01]  /*0160*/  IMAD.WIDE R8, R13, 0x4, R8 ;  /* 0x000000040d087825 */ /* 0x001fe200078e0208 */
[----:B-1----:R-:W-:Y:S01]  /*0170*/  ULEA UR6, UR7, UR6, 0x18 ;  /* 0x0000000607067291 */ /* 0x002fe2000f8ec0ff */
[----:B--2---:R-:W-:-:S05]  /*0180*/  LOP3.LUT R3, R5, 0x4, RZ, 0xc0, !PT ;  /* 0x0000000405037812 */ /* 0x004fca00078ec0ff */
[----:B------:R-:W-:Y:S01]  /*0190*/  IMAD R13, R4, R85, R3 ;  /* 0x00000055040d7224 */ /* 0x000fe200078e0203 */
[----:B------:R-:W-:-:S03]  /*01a0*/  @!P0 LEA R3, R0, UR6, 0x4 ;  /* 0x0000000600038c11 */ /* 0x000fc6000f8e20ff */
[----:B------:R-:W-:-:S04]  /*01b0*/  IMAD.WIDE R16, R13, 0x4, R8 ;  /* 0x000000040d107825 */ /* 0x000fc800078e0208 */
[----:B----4-:R-:W-:-:S04]  /*01c0*/  IMAD.WIDE R6, R11, 0x4, R6 ;  /* 0x000000040b067825 */ /* 0x010fc800078e0206 */
[----:B------:R-:W-:Y:S01]  /*01d0*/  IMAD.WIDE R12, R13, 0x4, R6 ;  /* 0x000000040d0c7825 */ /* 0x000fe200078e0206 */
[----:B-----5:R0:W-:Y:S01]  /*01e0*/  @!P0 STS.128 [R3], R20 ;  /* 0x0000001403008388 */ /* 0x0201e20000000c00 */
[----:B------:R-:W-:Y:S06]  /*01f0*/  BAR.SYNC.DEFER_BLOCKING 0x0 ;  /* 0x0000000000007b1d */ /* 0x000fec0000010000 */
[----:B------:R-:W2:Y:S04]  /*0200*/  LDG.E.128 R16, desc[UR10][R16.64] ;  /* 0x0000000a10107981 */ /* 0x000ea8000c1e1d00 */
[----:B------:R-:W3:Y:S01]  /*0210*/  LDG.E.128 R12, desc[UR10][R12.64] ;  /* 0x0000000a0c0c7981 */ /* 0x000ee2000c1e1d00 */
[C---:B------:R-:W-:Y:S01]  /*0220*/  SHF.L.U32 R2, R0.reuse, 0x1, RZ ;  /* 0x0000000100027819 */ /* 0x040fe200000006ff */
[----:B------:R-:W-:Y:S01]  /*0230*/  ULEA UR4, UR7, UR5, 0x18 ;  /* 0x0000000507047291 */ /* 0x000fe2000f8ec0ff */
[----:B0-----:R-:W-:Y:S01]  /*0240*/  SHF.L.U32 R3, R0, 0xb, RZ ;  /* 0x0000000b00037819 */ /* 0x001fe200000006ff */
[----:B------:R-:W-:Y:S01]  /*0250*/  UIADD3 UR5, UPT, UPT, UR5, 0x2000, URZ ;  /* 0x0000200005057890 */ /* 0x000fe2000fffe0ff */
[----:B------:R-:W-:-:S02]  /*0260*/  LOP3.LUT R10, R2, 0x40, RZ, 0xc0, !PT ;  /* 0x00000040020a7812 */ /* 0x000fc400078ec0ff */
[----:B------:R-:W-:Y:S01]  /*0270*/  SHF.L.U32 R4, R4, 0x2, RZ ;  /* 0x0000000204047819 */ /* 0x000fe200000006ff */
[----:B------:R-:W-:Y:S01]  /*0280*/  ULEA UR5, UR7, UR5, 0x18 ;  /* 0x0000000507057291 */ /* 0x000fe2000f8ec0ff */
[----:B------:R-:W-:Y:S02]  /*0290*/  LOP3.LUT R10, R10, 0x1c, R5, 0xf8, !PT ;  /* 0x0000001c0a0a7812 */ /* 0x000fe400078ef805 */
[----:B------:R-:W-:Y:S02]  /*02a0*/  LOP3.LUT R3, R4, 0x800, R3, 0xf8, !PT ;  /* 0x0000080004037812 */ /* 0x000fe400078ef803 */
[----:B------:R-:W-:Y:S02]  /*02b0*/  LEA R10, R10, UR6, 0x2 ;  /* 0x000000060a0a7c11 */ /* 0x000fe4000f8e10ff */
[----:B------:R-:W-:-:S03]  /*02c0*/  ISETP.GE.AND P0, PT, R85, 0x8, PT ;  /* 0x000000085500780c */ /* 0x000fc60003f06270 */
[----:B------:R-:W0:Y:S04]  /*02d0*/  LDS.128 R80, [R10+0x80] ;  /* 0x000080000a507984 */ /* 0x000e280000000c00 */
[----:B------:R-:W1:Y:S01]  /*02e0*/  LDS.128 R76, [R10] ;  /* 0x000000000a4c7984 */ /* 0x000e620000000c00 */
[----:B0-----:R-:W-:Y:S02]  /*02f0*/  MOV R75, R83 ;  /* 0x00000053004b7202 */ /* 0x001fe40000000f00 */
[----:B------:R-:W-:Y:S02]  /*0300*/  MOV R74, R82 ;  /* 0x00000052004a7202 */ /* 0x000fe40000000f00 */
[----:B------:R-:W-:Y:S02]  /*0310*/  MOV R73, R81 ;  /* 0x0000005100497202 */ /* 0x000fe40000000f00 */
[----:B------:R-:W-:-:S02]  /*0320*/  MOV R72, R80 ;  /* 0x0000005000487202 */ /* 0x000fc40000000f00 */
[----:B------:R-:W-:Y:S02]  /*0330*/  MOV R71, R83 ;  /* 0x0000005300477202 */ /* 0x000fe40000000f00 */
[----:B------:R-:W-:Y:S02]  /*0340*/  MOV R70, R82 ;  /* 0x0000005200467202 */ /* 0x000fe40000000f00 */
[----:B------:R-:W-:Y:S02]  /*0350*/  MOV R69, R81 ;  /* 0x0000005100457202 */ /* 0x000fe40000000f00 */
        /* <DEDUP_REMOVED lines=21> */
[----:B-1----:R-:W-:Y:S02]  /*04b0*/  MOV R47, R79 ;  /* 0x0000004f002f7202 */ /* 0x002fe40000000f00 */
        /* <DEDUP_REMOVED lines=26> */
[----:B------:R-:W-:Y:S01]  /*0660*/  MOV R20, R76 ;  /* 0x0000004c00147202 */ /* 0x000fe20000000f00 */
[----:B--2---:R0:W-:Y:S04]  /*0670*/  STS [R3+UR4], R16 ;  /* 0x0000001003007988 */ /* 0x0041e80008000804 */
[----:B---3--:R0:W-:Y:S04]  /*0680*/  STS [R3+UR5], R12 ;  /* 0x0000000c03007988 */ /* 0x0081e80008000805 */
[----:B------:R0:W-:Y:S04]  /*0690*/  STS [R3+UR4+0x200], R17 ;  /* 0x0002001103007988 */ /* 0x0001e80008000804 */
[----:B------:R0:W-:Y:S04]  /*06a0*/  STS [R3+UR5+0x200], R13 ;  /* 0x0002000d03007988 */ /* 0x0001e80008000805 */
[----:B------:R0:W-:Y:S04]  /*06b0*/  STS [R3+UR4+0x400], R18 ;  /* 0x0004001203007988 */ /* 0x0001e80008000804 */
[----:B------:R0:W-:Y:S04]  /*06c0*/  STS [R3+UR5+0x400], R14 ;  /* 0x0004000e03007988 */ /* 0x0001e80008000805 */
[----:B------:R0:W-:Y:S04]  /*06d0*/  STS [R3+UR4+0x600], R19 ;  /* 0x0006001303007988 */ /* 0x0001e80008000804 */
[----:B------:R0:W-:Y:S01]  /*06e0*/  STS [R3+UR5+0x600], R15 ;  /* 0x0006000f03007988 */ /* 0x0001e20008000805 */
[----:B------:R-:W-:Y:S06]  /*06f0*/  BAR.SYNC.DEFER_BLOCKING 0x0 ;  /* 0x0000000000007b1d */ /* 0x000fec0000010000 */
[----:B------:R-:W-:Y:S05]  /*0700*/  @!P0 BRA `(.L_x_0) ;  /* 0x0000002800648947 */ /* 0x000fea0003800000 */
[----:B------:R-:W-:Y:S01]  /*0710*/  SHF.R.S32.HI R0, RZ, 0x1f, R85 ;  /* 0x0000001fff007819 */ /* 0x000fe20000011455 */
[----:B------:R-:W-:Y:S01]  /*0720*/  UMOV UR4, URZ ;  /* 0x000000ff00047c82 */ /* 0x000fe20008000000 */
[----:B------:R-:W-:Y:S01]  /*0730*/  IADD3 R5, P0, PT, R6, 0x20, RZ ;  /* 0x0000002006057810 */ /* 0x000fe20007f1e0ff */
[----:B------:R-:W-:Y:S01]  /*0740*/  UMOV UR5, URZ ;  /* 0x000000ff00057c82 */ /* 0x000fe20008000000 */
[----:B------:R-:W-:Y:S02]  /*0750*/  LEA.HI R0, R0, R85, RZ, 0x3 ;  /* 0x0000005500007211 */ /* 0x000fe400078f18ff */
[----:B------:R-:W-:Y:S02]  /*0760*/  IADD3 R6, P1, PT, R8, 0x20, RZ ;  /* 0x0000002008067810 */ /* 0x000fe40007f3e0ff */
[----:B------:R-:W-:Y:S02]  /*0770*/  SHF.R.S32.HI R0, RZ, 0x3, R0 ;  /* 0x00000003ff007819 */ /* 0x000fe40000011400 */
[----:B------:R-:W-:-:S02]  /*0780*/  IADD3.X R8, PT, PT, RZ, R9, RZ, P1, !PT ;  /* 0x00000009ff087210 */ /* 0x000fc40000ffe4ff */
[----:B------:R-:W-:Y:S02]  /*0790*/  IADD3.X R7, PT, PT, RZ, R7, RZ, P0, !PT ;  /* 0x00000007ff077210 */ /* 0x000fe400007fe4ff */
        /* <DEDUP_REMOVED lines=56> */
[C---:B------:R-:W-:Y:S02]  /*0b20*/  IADD3 R9, PT, PT, R0.reuse, -0x1, RZ ;  /* 0xffffffff00097810 */ /* 0x040fe40007ffe0ff */
[----:B0-----:R-:W-:-:S07]  /*0b30*/  IADD3 R3, PT, PT, -R0, RZ, RZ ;  /* 0x000000ff00037210 */ /* 0x001fce0007ffe1ff */
.L_x_2:
[----:B0-----:R-:W0:Y:S01]  /*0b40*/  S2R R0, SR_TID.X ;  /* 0x0000000000007919 */ /* 0x001e220000002100 */
[----:B------:R-:W1:Y:S01]  /*0b50*/  S2UR UR7, SR_CgaCtaId ;  /* 0x00000000000779c3 */ /* 0x000e620000008800 */
[----:B------:R-:W-:Y:S01]  /*0b60*/  UMOV UR6, 0x400 ;  /* 0x0000040000067882 */ /* 0x000fe20000000000 */
[----:B------:R-:W-:Y:S01]  /*0b70*/  ISETP.LE.AND P1, PT, R9, UR4, PT ;  /* 0x0000000409007c0c */ /* 0x000fe2000bf23270 */
[----:B------:R-:W-:-:S12]  /*0b80*/  UIADD3 UR9, UPT, UPT, UR6, 0x2000, URZ ;  /* 0x0000200006097890 */ /* 0x000fd8000fffe0ff */
[----:B------:R-:W2:Y:S01]  /*0b90*/  @!P1 LDC R97, c[0x0][0x3a0] ;  /* 0x0000e800ff619b82 */ /* 0x000ea20000000800 */
[----:B------:R-:W-:Y:S02]  /*0ba0*/  @!P1 MOV R100, R6 ;  /* 0x0000000600649202 */ /* 0x000fe40000000f00 */
[----:B------:R-:W-:Y:S02]  /*0bb0*/  @!P1 MOV R101, R8 ;  /* 0x0000000800659202 */ /* 0x000fe40000000f00 */
[----:B------:R-:W-:Y:S02]  /*0bc0*/  @!P1 MOV R102, R5 ;  /* 0x0000000500669202 */ /* 0x000fe40000000f00 */
[----:B------:R-:W-:Y:S01]  /*0bd0*/  @!P1 MOV R103, R7 ;  /* 0x0000000700679202 */ /* 0x000fe20000000f00 */
[----:B-1----:R-:W-:Y:S02]  /*0be0*/  ULEA UR8, UR7, UR6, 0x18 ;  /* 0x0000000607087291 */ /* 0x002fe4000f8ec0ff */
[----:B------:R-:W-:-:S02]  /*0bf0*/  ULEA UR9, UR7, UR9, 0x18 ;  /* 0x0000000907097291 */ /* 0x000fc4000f8ec0ff */
[----:B------:R-:W-:Y:S02]  /*0c00*/  ULEA UR6, UR5, UR8, 0xc ;  /* 0x0000000805067291 */ /* 0x000fe4000f8e60ff */
[----:B------:R-:W-:Y:S01]  /*0c10*/  ULEA UR7, UR5, UR9, 0xc ;  /* 0x0000000905077291 */ /* 0x000fe2000f8e60ff */
[C---:B0-----:R-:W-:Y:S02]  /*0c20*/  SHF.L.U32 R4, R0.reuse, 0x3, RZ ;  /* 0x0000000300047819 */ /* 0x041fe400000006ff */
[C---:B------:R-:W-:Y:S02]  /*0c30*/  SHF.L.U32 R10, R0.reuse, 0x4, RZ ;  /* 0x00000004000a7819 */ /* 0x040fe400000006ff */
[----:B------:R-:W-:Y:S02]  /*0c40*/  SHF.L.U32 R2, R0, 0x1, RZ ;  /* 0x0000000100027819 */ /* 0x000fe400000006ff */
[----:B------:R-:W-:Y:S02]  /*0c50*/  LOP3.LUT R11, R4, 0x100, RZ, 0xc0, !PT ;  /* 0x00000100040b7812 */ /* 0x000fe400078ec0ff */
[----:B------:R-:W-:-:S02]  /*0c60*/  LOP3.LUT R4, R2, 0x1b0, RZ, 0xc0, !PT ;  /* 0x000001b002047812 */ /* 0x000fc400078ec0ff */
[----:B------:R-:W-:Y:S02]  /*0c70*/  LOP3.LUT R10, R11, 0x70, R10, 0xf8, !PT ;  /* 0x000000700b0a7812 */ /* 0x000fe400078ef80a */
[----:B------:R-:W-:Y:S01]  /*0c80*/  @!P1 SHF.L.U32 R96, R0, 0x2, RZ ;  /* 0x0000000200609819 */ /* 0x000fe200000006ff */
[----:B------:R-:W-:Y:S01]  /*0c90*/  LDS.128 R88, [R4+UR7] ;  /* 0x0000000704587984 */ /* 0x000fe20008000c00 */
[----:B------:R-:W-:Y:S02]  /*0ca0*/  @!P1 SHF.R.U32.HI R11, RZ, 0x1, R0 ;  /* 0x00000001ff0b9819 */ /* 0x000fe40000011600 */
[----:B------:R-:W-:Y:S01]  /*0cb0*/  @!P1 LOP3.LUT R96, R96, 0x4, RZ, 0xc0, !PT ;  /* 0x0000000460609812 */ /* 0x000fe200078ec0ff */
[----:B------:R-:W0:Y:S04]  /*0cc0*/  LDS.128 R84, [R10+UR6] ;  /* 0x000000060a547984 */ /* 0x000e280008000c00 */
[----:B------:R-:W1:Y:S01]  /*0cd0*/  LDS.128 R92, [R10+UR6+0x80] ;  /* 0x000080060a5c7984 */ /* 0x000e620008000c00 */
[----:B--2---:R-:W-:-:S03]  /*0ce0*/  @!P1 IMAD R11, R11, R97, R96 ;  /* 0x000000610b0b9224 */ /* 0x004fc600078e0260 */
[----:B------:R-:W2:Y:S01]  /*0cf0*/  LDS.128 R96, [R4+UR7+0x40] ;  /* 0x0000400704607984 */ /* 0x000ea20008000c00 */
[----:B------:R-:W-:-:S04]  /*0d00*/  @!P1 IMAD.WIDE R114, R11, 0x4, R100 ;  /* 0x000000040b729825 */ /* 0x000fc800078e0264 */
[----:B------:R-:W-:Y:S01]  /*0d10*/  @!P1 IMAD.WIDE R100, R11, 0x4, R102 ;  /* 0x000000040b649825 */ /* 0x000fe200078e0266 */
[----:B-----5:R-:W5:Y:S04]  /*0d20*/  @!P1 LDG.E.128 R16, desc[UR10][R114.64] ;  /* 0x0000000a72109981 */ /* 0x020f68000c1e1d00 */
[----:B------:R3:W5:Y:S01]  /*0d30*/  @!P1 LDG.E.128 R12, desc[UR10][R100.64] ;  /* 0x0000000a640c9981 */ /* 0x000762000c1e1d00 */
[-C--:B0-----:R-:W-:Y:S01]  /*0d40*/  FFMA R11, R84, R88.reuse, R20 ;  /* 0x00000058540b7223 */ /* 0x081fe20000000014 */
[-C--:B------:R-:W-:Y:S01]  /*0d50*/  FFMA R102, R85, R88.reuse, R21 ;  /* 0x0000005855667223 */ /* 0x080fe20000000015 */
[-C--:B------:R-:W-:Y:S01]  /*0d60*/  FFMA R103, R86, R88.reuse, R22 ;  /* 0x0000005856677223 */ /* 0x080fe20000000016 */
[-C--:B------:R-:W-:Y:S01]  /*0d70*/  FFMA R104, R87, R88.reuse, R23 ;  /* 0x0000005857687223 */ /* 0x080fe20000000017 */
[-C--:B-1----:R-:W-:Y:S01]  /*0d80*/  FFMA R48, R92, R88.reuse, R48 ;  /* 0x000000585c307223 */ /* 0x082fe20000000030 */
[-C--:B------:R-:W-:Y:S01]  /*0d90*/  FFMA R49, R93, R88.reuse, R49 ;  /* 0x000000585d317223 */ /* 0x080fe20000000031 */
[-C--:B------:R-:W-:Y:S01]  /*0da0*/  FFMA R50, R94, R88.reuse, R50 ;  /* 0x000000585e327223 */ /* 0x080fe20000000032 */
[----:B------:R-:W-:Y:S01]  /*0db0*/  FFMA R88, R95, R88, R51 ;  /* 0x000000585f587223 */ /* 0x000fe20000000033 */
[-C--:B------:R-:W-:Y:S01]  /*0dc0*/  FFMA R51, R84, R89.reuse, R24 ;  /* 0x0000005954337223 */ /* 0x080fe20000000018 */
[-C--:B------:R-:W-:Y:S01]  /*0dd0*/  FFMA R105, R85, R89.reuse, R25 ;  /* 0x0000005955697223 */ /* 0x080fe20000000019 */
[-C--:B------:R-:W-:Y:S01]  /*0de0*/  FFMA R106, R86, R89.reuse, R26 ;  /* 0x00000059566a7223 */ /* 0x080fe2000000001a */
[-C--:B------:R-:W-:Y:S01]  /*0df0*/  FFMA R107, R87, R89.reuse, R27 ;  /* 0x00000059576b7223 */ /* 0x080fe2000000001b */
[-C--:B------:R-:W-:Y:S01]  /*0e00*/  FFMA R52, R92, R89.reuse, R52 ;  /* 0x000000595c347223 */ /* 0x080fe20000000034 */
[-C--:B------:R-:W-:Y:S01]  /*0e10*/  FFMA R53, R93, R89.reuse, R53 ;  /* 0x000000595d357223 */ /* 0x080fe20000000035 */
[-C--:B------:R-:W-:Y:S01]  /*0e20*/  FFMA R54, R94, R89.reuse, R54 ;  /* 0x000000595e367223 */ /* 0x080fe20000000036 */
[----:B------:R-:W-:Y:S01]  /*0e30*/  FFMA R89, R95, R89, R55 ;  /* 0x000000595f597223 */ /* 0x000fe20000000037 */
[-C--:B------:R-:W-:Y:S01]  /*0e40*/  FFMA R55, R84, R90.reuse, R28 ;  /* 0x0000005a54377223 */ /* 0x080fe2000000001c */
[-C--:B------:R-:W-:Y:S01]  /*0e50*/  FFMA R108, R85, R90.reuse, R29 ;  /* 0x0000005a556c7223 */ /* 0x080fe2000000001d */
[-C--:B------:R-:W-:Y:S01]  /*0e60*/  FFMA R109, R86, R90.reuse, R30 ;  /* 0x0000005a566d7223 */ /* 0x080fe2000000001e */
[-C--:B------:R-:W-:Y:S01]  /*0e70*/  FFMA R110, R87, R90.reuse, R31 ;  /* 0x0000005a576e7223 */ /* 0x080fe2000000001f */
[----:B------:R-:W-:Y:S01]  /*0e80*/  LDS.128 R20, [R10+UR6+0x200] ;  /* 0x000200060a147984 */ /* 0x000fe20008000c00 */
[-C--:B------:R-:W-:Y:S01]  /*0e90*/  FFMA R56, R92, R90.reuse, R56 ;  /* 0x0000005a5c387223 */ /* 0x080fe20000000038 */
[-C--:B------:R-:W-:Y:S01]  /*0ea0*/  FFMA R57, R93, R90.reuse, R57 ;  /* 0x0000005a5d397223 */ /* 0x080fe20000000039 */
[-C--:B------:R-:W-:Y:S01]  /*0eb0*/  FFMA R58, R94, R90.reuse, R58 ;  /* 0x0000005a5e3a7223 */ /* 0x080fe2000000003a */
[----:B------:R-:W0:Y:S01]  /*0ec0*/  LDS.128 R24, [R4+UR7+0x200] ;  /* 0x0002000704187984 */ /* 0x000e220008000c00 */
[----:B------:R-:W-:Y:S01]  /*0ed0*/  FFMA R90, R95, R90, R59 ;  /* 0x0000005a5f5a7223 */ /* 0x000fe2000000003b */
[-C--:B------:R-:W-:Y:S01]  /*0ee0*/  FFMA R59, R84, R91.reuse, R32 ;  /* 0x0000005b543b7223 */ /* 0x080fe20000000020 */
[-C--:B------:R-:W-:Y:S01]  /*0ef0*/  FFMA R111, R85, R91.reuse, R33 ;  /* 0x0000005b556f7223 */ /* 0x080fe20000000021 */
[----:B------:R-:W1:Y:S01]  /*0f00*/  LDS.128 R28, [R10+UR6+0x280] ;  /* 0x000280060a1c7984 */ /* 0x000e620008000c00 */
[-C--:B------:R-:W-:Y:S01]  /*0f10*/  FFMA R112, R86, R91.reuse, R34 ;  /* 0x0000005b56707223 */ /* 0x080fe20000000022 */
[-C--:B------:R-:W-:Y:S01]  /*0f20*/  FFMA R113, R87, R91.reuse, R35 ;  /* 0x0000005b57717223 */ /* 0x080fe20000000023 */
[-C--:B------:R-:W-:Y:S01]  /*0f30*/  FFMA R60, R92, R91.reuse, R60 ;  /* 0x0000005b5c3c7223 */ /* 0x080fe2000000003c */
[----:B------:R-:W4:Y:S01]  /*0f40*/  LDS.128 R32, [R4+UR7+0x240] ;  /* 0x0002400704207984 */ /* 0x000f220008000c00 */
[-C--:B------:R-:W-:Y:S01]  /*0f50*/  FFMA R61, R93, R91.reuse, R61 ;  /* 0x0000005b5d3d7223 */ /* 0x080fe2000000003d */
[-C--:B------:R-:W-:Y:S01]  /*0f60*/  FFMA R62, R94, R91.reuse, R62 ;  /* 0x0000005b5e3e7223 */ /* 0x080fe2000000003e */
[----:B------:R-:W-:Y:S01]  /*0f70*/  FFMA R91, R95, R91, R63 ;  /* 0x0000005b5f5b7223 */ /* 0x000fe2000000003f */
[C---:B--2---:R-:W-:Y:S01]  /*0f80*/  FFMA R36, R84.reuse, R96, R36 ;  /* 0x0000006054247223 */ /* 0x044fe20000000024 */
[C---:B------:R-:W-:Y:S01]  /*0f90*/  FFMA R40, R84.reuse, R97, R40 ;  /* 0x0000006154287223 */ /* 0x040fe20000000028 */
[C---:B------:R-:W-:Y:S01]  /*0fa0*/  FFMA R63, R84.reuse, R98, R44 ;  /* 0x00000062543f7223 */ /* 0x040fe2000000002c */
[----:B------:R-:W-:Y:S01]  /*0fb0*/  FFMA R76, R84, R99, R76 ;  /* 0x00000063544c7223 */ /* 0x000fe2000000004c */
[C---:B------:R-:W-:Y:S01]  /*0fc0*/  FFMA R37, R85.reuse, R96, R37 ;  /* 0x0000006055257223 */ /* 0x040fe20000000025 */
        /* <DEDUP_REMOVED lines=8> */
[CC--:B------:R-:W-:Y:S01]  /*1050*/  FFMA R43, R87.reuse, R97.reuse, R43 ;  /* 0x00000061572b7223 */ /* 0x0c0fe2000000002b */
        /* <DEDUP_REMOVED lines=11> */
[C---:B------:R-:W-:Y:S01]  /*1110*/  FFMA R97, R95.reuse, R97, R71 ;  /* 0x000000615f617223 */ /* 0x040fe20000000047 */
[----:B------:R-:W-:Y:S01]  /*1120*/  FFMA R98, R95, R98, R75 ;  /* 0x000000625f627223 */ /* 0x000fe2000000004b */
[-C--:B------:R-:W-:Y:S01]  /*1130*/  FFMA R79, R87, R99.reuse, R79 ;  /* 0x00000063574f7223 */ /* 0x080fe2000000004f */
[-C--:B------:R-:W-:Y:S01]  /*1140*/  FFMA R80, R92, R99.reuse, R80 ;  /* 0x000000635c507223 */ /* 0x080fe20000000050 */
[----:B------:R-:W-:Y:S01]  /*1150*/  FFMA R81, R93, R99, R81 ;  /* 0x000000635d517223 */ /* 0x000fe20000000051 */
        /* <DEDUP_REMOVED lines=17> */
[----:B------:R-:W-:Y:S01]  /*1270*/  LDS.128 R44, [R10+UR6+0x400] ;  /* 0x000400060a2c7984 */ /* 0x000fe20008000c00 */
[-C--:B------:R-:W-:Y:S01]  /*1280*/  FFMA R108, R21, R26.reuse, R108 ;  /* 0x0000001a156c7223 */ /* 0x080fe2000000006c */
[-C--:B------:R-:W-:Y:S01]  /*1290*/  FFMA R109, R22, R26.reuse, R109 ;  /* 0x0000001a166d7223 */ /* 0x080fe2000000006d */
[----:B------:R-:W-:Y:S01]  /*12a0*/  FFMA R110, R23, R26, R110 ;  /* 0x0000001a176e7223 */ /* 0x000fe2000000006e */
[----:B------:R-:W0:Y:S01]  /*12b0*/  LDS.128 R48, [R4+UR7+0x400] ;  /* 0x0004000704307984 */ /* 0x000e220008000c00 */
[-C--:B------:R-:W-:Y:S01]  /*12c0*/  FFMA R59, R20, R27.reuse, R59 ;  /* 0x0000001b143b7223 */ /* 0x080fe2000000003b */
[-C--:B------:R-:W-:Y:S01]  /*12d0*/  FFMA R111, R21, R27.reuse, R111 ;  /* 0x0000001b156f7223 */ /* 0x080fe2000000006f */
[-C--:B------:R-:W-:Y:S01]  /*12e0*/  FFMA R112, R22, R27.reuse, R112 ;  /* 0x0000001b16707223 */ /* 0x080fe20000000070 */
[----:B------:R-:W1:Y:S01]  /*12f0*/  LDS.128 R52, [R10+UR6+0x480] ;  /* 0x000480060a347984 */ /* 0x000e620008000c00 */
[----:B------:R-:W-:Y:S01]  /*1300*/  FFMA R113, R23, R27, R113 ;  /* 0x0000001b17717223 */ /* 0x000fe20000000071 */
[C---:B----4-:R-:W-:Y:S01]  /*1310*/  FFMA R36, R20.reuse, R32, R36 ;  /* 0x0000002014247223 */ /* 0x050fe20000000024 */
        /* <DEDUP_REMOVED lines=15> */
[-C--:B------:R-:W-:Y:S01]  /*1410*/  FFMA R56, R28, R26.reuse, R56 ;  /* 0x0000001a1c387223 */ /* 0x080fe20000000038 */
[----:B------:R-:W2:Y:S01]  /*1420*/  LDS.128 R20, [R4+UR7+0x440] ;  /* 0x0004400704147984 */ /* 0x000ea20008000c00 */
[-C--:B------:R-:W-:Y:S01]  /*1430*/  FFMA R57, R29, R26.reuse, R57 ;  /* 0x0000001a1d397223 */ /* 0x080fe20000000039 */
[-C--:B------:R-:W-:Y:S01]  /*1440*/  FFMA R58, R30, R26.reuse, R58 ;  /* 0x0000001a1e3a7223 */ /* 0x080fe2000000003a */
[----:B------:R-:W-:Y:S01]  /*1450*/  FFMA R90, R31, R26, R90 ;  /* 0x0000001a1f5a7223 */ /* 0x000fe2000000005a */
[-C--:B------:R-:W-:Y:S01]  /*1460*/  FFMA R60, R28, R27.reuse, R60 ;  /* 0x0000001b1c3c7223 */ /* 0x080fe2000000003c */
[-C--:B------:R-:W-:Y:S01]  /*1470*/  FFMA R61, R29, R27.reuse, R61 ;  /* 0x0000001b1d3d7223 */ /* 0x080fe2000000003d */
[-C--:B------:R-:W-:Y:S01]  /*1480*/  FFMA R62, R30, R27.reuse, R62 ;  /* 0x0000001b1e3e7223 */ /* 0x080fe2000000003e */
[----:B------:R-:W-:Y:S01]  /*1490*/  FFMA R91, R31, R27, R91 ;  /* 0x0000001b1f5b7223 */ /* 0x000fe2000000005b */
[-C--:B------:R-:W-:Y:S01]  /*14a0*/  FFMA R82, R94, R99.reuse, R82 ;  /* 0x000000635e527223 */ /* 0x080fe20000000052 */
[----:B------:R-:W-:Y:S01]  /*14b0*/  FFMA R83, R95, R99, R83 ;  /* 0x000000635f537223 */ /* 0x000fe20000000053 */
[C---:B------:R-:W-:Y:S01]  /*14c0*/  FFMA R64, R28.reuse, R32, R64 ;  /* 0x000000201c407223 */ /* 0x040fe20000000040 */
[C---:B------:R-:W-:Y:S01]  /*14d0*/  FFMA R68, R28.reuse, R33, R68 ;  /* 0x000000211c447223 */ /* 0x040fe20000000044 */
[C---:B------:R-:W-:Y:S01]  /*14e0*/  FFMA R72, R28.reuse, R34, R72 ;  /* 0x000000221c487223 */ /* 0x040fe20000000048 */
[----:B------:R-:W-:Y:S01]  /*14f0*/  FFMA R80, R28, R35, R80 ;  /* 0x000000231c507223 */ /* 0x000fe20000000050 */
[C---:B------:R-:W-:Y:S01]  /*1500*/  FFMA R65, R29.reuse, R32, R65 ;  /* 0x000000201d417223 */ /* 0x040fe20000000041 */
[C---:B------:R-:W-:Y:S01]  /*1510*/  FFMA R69, R29.reuse, R33, R69 ;  /* 0x000000211d457223 */ /* 0x040fe20000000045 */
        /* <DEDUP_REMOVED lines=42> */
[-C--:B--2---:R-:W-:Y:S01]  /*17c0*/  FFMA R50, R44, R20.reuse, R36 ;  /* 0x000000142c327223 */ /* 0x084fe20000000024 */
[-C--:B------:R-:W-:Y:S01]  /*17d0*/  FFMA R51, R45, R20.reuse, R37 ;  /* 0x000000142d337223 */ /* 0x080fe20000000025 */
[-C--:B------:R-:W-:Y:S01]  /*17e0*/  FFMA R94, R46, R20.reuse, R38 ;  /* 0x000000142e5e7223 */ /* 0x080fe20000000026 */
[----:B------:R-:W-:Y:S01]  /*17f0*/  FFMA R95, R47, R20, R39 ;  /* 0x000000142f5f7223 */ /* 0x000fe20000000027 */
[----:B------:R-:W-:Y:S01]  /*1800*/  LDS.128 R24, [R10+UR6+0x600] ;  /* 0x000600060a187984 */ /* 0x000fe20008000c00 */
[C---:B------:R-:W-:Y:S01]  /*1810*/  FFMA R40, R44.reuse, R21, R40 ;  /* 0x000000152c287223 */ /* 0x040fe20000000028 */
[CC--:B------:R-:W-:Y:S01]  /*1820*/  FFMA R63, R44.reuse, R22.reuse, R63 ;  /* 0x000000162c3f7223 */ /* 0x0c0fe2000000003f */
[----:B------:R-:W-:Y:S01]  /*1830*/  FFMA R76, R44, R23, R76 ;  /* 0x000000172c4c7223 */ /* 0x000fe2000000004c */
[----:B------:R-:W0:Y:S01]  /*1840*/  LDS.128 R28, [R4+UR7+0x600] ;  /* 0x00060007041c7984 */ /* 0x000e220008000c00 */
[C---:B------:R-:W-:Y:S01]  /*1850*/  FFMA R41, R45.reuse, R21, R41 ;  /* 0x000000152d297223 */ /* 0x040fe20000000029 */
[CC--:B------:R-:W-:Y:S01]  /*1860*/  FFMA R84, R45.reuse, R22.reuse, R84 ;  /* 0x000000162d547223 */ /* 0x0c0fe20000000054 */
[----:B------:R-:W-:Y:S01]  /*1870*/  FFMA R77, R45, R23, R77 ;  /* 0x000000172d4d7223 */ /* 0x000fe2000000004d */
[----:B------:R-:W1:Y:S01]  /*1880*/  LDS.128 R36, [R4+UR7+0x640] ;  /* 0x0006400704247984 */ /* 0x000e620008000c00 */
[C---:B------:R-:W-:Y:S01]  /*1890*/  FFMA R42, R46.reuse, R21, R42 ;  /* 0x000000152e2a7223 */ /* 0x040fe2000000002a */
[CC--:B------:R-:W-:Y:S01]  /*18a0*/  FFMA R85, R46.reuse, R22.reuse, R85 ;  /* 0x000000162e557223 */ /* 0x0c0fe20000000055 */
[----:B------:R-:W-:Y:S01]  /*18b0*/  FFMA R78, R46, R23, R78 ;  /* 0x000000172e4e7223 */ /* 0x000fe2000000004e */
[----:B------:R-:W2:Y:S01]  /*18c0*/  LDS.128 R32, [R10+UR6+0x680] ;  /* 0x000680060a207984 */ /* 0x000ea20008000c00 */
        /* <DEDUP_REMOVED lines=19> */
[----:B------:R-:W-:Y:S04]  /*1a00*/  LDS.128 R44, [R4+UR7+0x800] ;  /* 0x00080007042c7984 */ /* 0x000fe80008000c00 */
[----:B------:R-:W4:Y:S04]  /*1a10*/  LDS.128 R20, [R10+UR6+0x800] ;  /* 0x000800060a147984 */ /* 0x000f280008000c00 */
[----:B------:R-:W-:Y:S01]  /*1a20*/  LDS.128 R52, [R10+UR6+0xa80] ;  /* 0x000a80060a347984 */ /* 0x000fe20008000c00 */
[-C--:B0-----:R-:W-:Y:S01]  /*1a30*/  FFMA R11, R24, R28.reuse, R11 ;  /* 0x0000001c180b7223 */ /* 0x081fe2000000000b */
        /* <DEDUP_REMOVED lines=15> */
[C---:B-1----:R-:W-:Y:S01]  /*1b30*/  FFMA R50, R24.reuse, R36, R50 ;  /* 0x0000002418327223 */ /* 0x042fe20000000032 */
        /* <DEDUP_REMOVED lines=16> */
[----:B------:R-:W0:Y:S01]  /*1c40*/  LDS.128 R24, [R4+UR7+0x840] ;  /* 0x0008400704187984 */ /* 0x000e220008000c00 */
        /* <DEDUP_REMOVED lines=14> */
[----:B------:R-:W-:-:S02]  /*1d30*/  FFMA R91, R35, R31, R91 ;  /* 0x0000001f235b7223 */ /* 0x000fc4000000005b */
[----:B------:R-:W1:Y:S01]  /*1d40*/  LDS.128 R28, [R10+UR6+0x880] ;  /* 0x000880060a1c7984 */ /* 0x000e620008000c00 */
        /* <DEDUP_REMOVED lines=16> */
[-C--:B----4-:R-:W-:Y:S01]  /*1e50*/  FFMA R11, R20, R44.reuse, R11 ;  /* 0x0000002c140b7223 */ /* 0x090fe2000000000b */
[----:B------:R-:W-:Y:S01]  /*1e60*/  LDS.128 R32, [R10+UR6+0xa00] ;  /* 0x000a00060a207984 */ /* 0x000fe20008000c00 */
[-C--:B------:R-:W-:Y:S01]  /*1e70*/  FFMA R102, R21, R44.reuse, R102 ;  /* 0x0000002c15667223 */ /* 0x080fe20000000066 */
[-C--:B------:R-:W-:Y:S01]  /*1e80*/  FFMA R103, R22, R44.reuse, R103 ;  /* 0x0000002c16677223 */ /* 0x080fe20000000067 */
[----:B------:R-:W-:Y:S01]  /*1e90*/  FFMA R104, R23, R44, R104 ;  /* 0x0000002c17687223 */ /* 0x000fe20000000068 */
[----:B------:R-:W2:Y:S01]  /*1ea0*/  LDS.128 R36, [R4+UR7+0xa00] ;  /* 0x000a000704247984 */ /* 0x000ea20008000c00 */
        /* <DEDUP_REMOVED lines=12> */
[C---:B0-----:R-:W-:Y:S01]  /*1f70*/  FFMA R50, R20.reuse, R24, R50 ;  /* 0x0000001814327223 */ /* 0x041fe20000000032 */
        /* <DEDUP_REMOVED lines=14> */
[----:B------:R-:W-:-:S02]  /*2060*/  FFMA R79, R23, R27, R79 ;  /* 0x0000001b174f7223 */ /* 0x000fc4000000004f */
[----:B------:R-:W0:Y:S01]  /*2070*/  LDS.128 R20, [R4+UR7+0xa40] ;  /* 0x000a400704147984 */ /* 0x000e220008000c00 */
[-C--:B-1----:R-:W-:Y:S01]  /*2080*/  FFMA R67, R28, R44.reuse, R67 ;  /* 0x0000002c1c437223 */ /* 0x082fe20000000043 */
        /* <DEDUP_REMOVED lines=15> */
[-C--:B--2---:R-:W-:Y:S01]  /*2180*/  FFMA R11, R32, R36.reuse, R11 ;  /* 0x00000024200b7223 */ /* 0x084fe2000000000b */
        /* <DEDUP_REMOVED lines=54> */
[----:B---3--:R-:W-:Y:S01]  /*24f0*/  FFMA R100, R33, R23, R77 ;  /* 0x0000001721647223 */ /* 0x008fe2000000004d */
        /* <DEDUP_REMOVED lines=9> */
[----:B------:R-:W0:Y:S04]  /*2590*/  LDS.128 R32, [R4+UR7+0xc40] ;  /* 0x000c400704207984 */ /* 0x000e280008000c00 */
[----:B------:R-:W1:Y:S04]  /*25a0*/  LDS.128 R28, [R4+UR7+0xc00] ;  /* 0x000c0007041c7984 */ /* 0x000e680008000c00 */
[----:B------:R-:W2:Y:S01]  /*25b0*/  LDS.128 R44, [R10+UR6+0xc80] ;  /* 0x000c80060a2c7984 */ /* 0x000ea20008000c00 */
[C---:B------:R-:W-:Y:S01]  /*25c0*/  FFMA R64, R52.reuse, R20, R64 ;  /* 0x0000001434407223 */ /* 0x040fe20000000040 */
[CC--:B------:R-:W-:Y:S01]  /*25d0*/  FFMA R68, R52.reuse, R21.reuse, R68 ;  /* 0x0000001534447223 */ /* 0x0c0fe20000000044 */
[----:B------:R-:W-:Y:S01]  /*25e0*/  FFMA R72, R52, R22, R72 ;  /* 0x0000001634487223 */ /* 0x000fe20000000048 */
[C---:B------:R-:W-:Y:S01]  /*25f0*/  FFMA R65, R53.reuse, R20, R65 ;  /* 0x0000001435417223 */ /* 0x040fe20000000041 */
[CC--:B------:R-:W-:Y:S01]  /*2600*/  FFMA R69, R53.reuse, R21.reuse, R69 ;  /* 0x0000001535457223 */ /* 0x0c0fe20000000045 */
[C---:B------:R-:W-:Y:S01]  /*2610*/  FFMA R73, R53.reuse, R22, R73 ;  /* 0x0000001635497223 */ /* 0x040fe20000000049 */
[C---:B------:R-:W-:Y:S01]  /*2620*/  FFMA R66, R54.reuse, R20, R66 ;  /* 0x0000001436427223 */ /* 0x040fe20000000042 */
[C---:B------:R-:W-:Y:S01]  /*2630*/  FFMA R70, R54.reuse, R21, R70 ;  /* 0x0000001536467223 */ /* 0x040fe20000000046 */
[----:B------:R-:W-:Y:S01]  /*2640*/  FFMA R74, R54, R22, R74 ;  /* 0x00000016364a7223 */ /* 0x000fe2000000004a */
[-C--:B------:R-:W-:Y:S01]  /*2650*/  FFMA R52, R52, R23.reuse, R80 ;  /* 0x0000001734347223 */ /* 0x080fe20000000050 */
[-C--:B------:R-:W-:Y:S01]  /*2660*/  FFMA R53, R53, R23.reuse, R81 ;  /* 0x0000001735357223 */ /* 0x080fe20000000051 */
[-C--:B------:R-:W-:Y:S01]  /*2670*/  FFMA R54, R54, R23.reuse, R82 ;  /* 0x0000001736367223 */ /* 0x080fe20000000052 */
[----:B------:R-:W-:Y:S01]  /*2680*/  FFMA R23, R55, R23, R83 ;  /* 0x0000001737177223 */ /* 0x000fe20000000053 */
[----:B------:R-:W-:Y:S04]  /*2690*/  LDS.128 R60, [R4+UR7+0xe00] ;  /* 0x000e0007043c7984 */ /* 0x000fe80008000c00 */
[----:B------:R-:W3:Y:S04]  /*26a0*/  LDS.128 R80, [R10+UR6+0xe80] ;  /* 0x000e80060a507984 */ /* 0x000ee80008000c00 */
[----:B------:R4:W3:Y:S01]  /*26b0*/  LDS.128 R76, [R10+UR6+0xe00] ;  /* 0x000e00060a4c7984 */ /* 0x0008e20008000c00 */
[CC--:B0-----:R-:W-:Y:S01]  /*26c0*/  FFMA R118, R25.reuse, R35.reuse, R100 ;  /* 0x0000002319767223 */ /* 0x0c1fe20000000064 */
[-C--:B------:R-:W-:Y:S01]  /*26d0*/  FFMA R119, R26, R35.reuse, R101 ;  /* 0x000000231a777223 */ /* 0x080fe20000000065 */
[----:B------:R-:W-:Y:S01]  /*26e0*/  FFMA R117, R24, R35, R99 ;  /* 0x0000002318757223 */ /* 0x000fe20000000063 */
[----:B------:R-:W-:Y:S01]  /*26f0*/  FFMA R100, R26, R32, R94 ;  /* 0x000000201a647223 */ /* 0x000fe2000000005e */
[-C--:B-1----:R-:W-:Y:S01]  /*2700*/  FFMA R11, R24, R28.reuse, R11 ;  /* 0x0000001c180b7223 */ /* 0x082fe2000000000b */
[-C--:B------:R-:W-:Y:S01]  /*2710*/  FFMA R102, R25, R28.reuse, R102 ;  /* 0x0000001c19667223 */ /* 0x080fe20000000066 */
[-C--:B------:R-:W-:Y:S01]  /*2720*/  FFMA R103, R26, R28.reuse, R103 ;  /* 0x0000001c1a677223 */ /* 0x080fe20000000067 */
[-C--:B------:R-:W-:Y:S01]  /*2730*/  FFMA R104, R27, R28.reuse, R104 ;  /* 0x0000001c1b687223 */ /* 0x080fe20000000068 */
[-C--:B--2---:R-:W-:Y:S01]  /*2740*/  FFMA R67, R44, R28.reuse, R67 ;  /* 0x0000001c2c437223 */ /* 0x084fe20000000043 */
[-C--:B------:R-:W-:Y:S01]  /*2750*/  FFMA R71, R45, R28.reuse, R71 ;  /* 0x0000001c2d477223 */ /* 0x080fe20000000047 */
[-C--:B------:R-:W-:Y:S01]  /*2760*/  FFMA R75, R46, R28.reuse, R75 ;  /* 0x0000001c2e4b7223 */ /* 0x080fe2000000004b */
[----:B------:R-:W-:Y:S01]  /*2770*/  FFMA R88, R47, R28, R88 ;  /* 0x0000001c2f587223 */ /* 0x000fe20000000058 */
[----:B------:R-:W-:Y:S01]  /*2780*/  FFMA R101, R27, R32, R95 ;  /* 0x000000201b657223 */ /* 0x000fe2000000005f */
[----:B------:R-:W-:Y:S01]  /*2790*/  FFMA R28, R44, R29, R87 ;  /* 0x0000001d2c1c7223 */ /* 0x000fe20000000057 */
[-C--:B------:R-:W-:Y:S01]  /*27a0*/  FFMA R99, R25, R34.reuse, R84 ;  /* 0x0000002219637223 */ /* 0x080fe20000000054 */
[-C--:B------:R-:W-:Y:S01]  /*27b0*/  FFMA R94, R26, R34.reuse, R85 ;  /* 0x000000221a5e7223 */ /* 0x080fe20000000055 */
[----:B------:R-:W-:-:S02]  /*27c0*/  FFMA R95, R27, R34, R86 ;  /* 0x000000221b5f7223 */ /* 0x000fc40000000056 */
[----:B------:R0:W1:Y:S01]  /*27d0*/  LDS.128 R84, [R4+UR7+0xe40] ;  /* 0x000e400704547984 */ /* 0x0000620008000c00 */
[C---:B------:R-:W-:Y:S01]  /*27e0*/  FFMA R96, R55.reuse, R20, R96 ;  /* 0x0000001437607223 */ /* 0x040fe20000000060 */
[C---:B------:R-:W-:Y:S01]  /*27f0*/  FFMA R97, R55.reuse, R21, R97 ;  /* 0x0000001537617223 */ /* 0x040fe20000000061 */
[----:B------:R-:W-:Y:S01]  /*2800*/  FFMA R98, R55, R22, R98 ;  /* 0x0000001637627223 */ /* 0x000fe20000000062 */
        /* <DEDUP_REMOVED lines=17> */
[----:B------:R-:W-:Y:S01]  /*2920*/  FFMA R38, R46, R31, R38 ;  /* 0x0000001f2e267223 */ /* 0x000fe20000000026 */
[----:B------:R-:W-:Y:S01]  /*2930*/  FFMA R39, R24, R34, R39 ;  /* 0x0000002218277223 */ /* 0x000fe20000000027 */
[----:B------:R-:W-:Y:S01]  /*2940*/  FFMA R120, R44, R35, R52 ;  /* 0x000000232c787223 */ /* 0x000fe20000000034 */
[-C--:B----4-:R-:W-:Y:S01]  /*2950*/  FFMA R10, R24, R31.reuse, R59 ;  /* 0x0000001f180a7223 */ /* 0x090fe2000000003b */
[-C--:B------:R-:W-:Y:S01]  /*2960*/  FFMA R111, R25, R31.reuse, R111 ;  /* 0x0000001f196f7223 */ /* 0x080fe2000000006f */
[-C--:B------:R-:W-:Y:S01]  /*2970*/  FFMA R112, R26, R31.reuse, R112 ;  /* 0x0000001f1a707223 */ /* 0x080fe20000000070 */
[----:B------:R-:W-:Y:S01]  /*2980*/  FFMA R113, R27, R31, R113 ;  /* 0x0000001f1b717223 */ /* 0x000fe20000000071 */
[CC--:B------:R-:W-:Y:S01]  /*2990*/  FFMA R115, R24.reuse, R32.reuse, R50 ;  /* 0x0000002018737223 */ /* 0x0c0fe20000000032 */
[-C--:B------:R-:W-:Y:S01]  /*29a0*/  FFMA R40, R24, R33.reuse, R40 ;  /* 0x0000002118287223 */ /* 0x080fe20000000028 */
[CC--:B------:R-:W-:Y:S01]  /*29b0*/  FFMA R116, R25.reuse, R32.reuse, R51 ;  /* 0x0000002019747223 */ /* 0x0c0fe20000000033 */
[-C--:B------:R-:W-:Y:S01]  /*29c0*/  FFMA R41, R25, R33.reuse, R41 ;  /* 0x0000002119297223 */ /* 0x080fe20000000029 */
[-C--:B------:R-:W-:Y:S01]  /*29d0*/  FFMA R42, R26, R33.reuse, R42 ;  /* 0x000000211a2a7223 */ /* 0x080fe2000000002a */
[-C--:B------:R-:W-:Y:S01]  /*29e0*/  FFMA R43, R27, R33.reuse, R43 ;  /* 0x000000211b2b7223 */ /* 0x080fe2000000002b */
        /* <DEDUP_REMOVED lines=9> */
[----:B---3--:R-:W-:Y:S01]  /*2a80*/  FFMA R52, R80, R61, R28 ;  /* 0x0000003d50347223 */ /* 0x008fe2000000001c */
[----:B------:R-:W-:Y:S01]  /*2a90*/  FFMA R91, R47, R31, R91 ;  /* 0x0000001f2f5b7223 */ /* 0x000fe2000000005b */
[-C--:B------:R-:W-:Y:S01]  /*2aa0*/  FFMA R114, R27, R35.reuse, R114 ;  /* 0x000000231b727223 */ /* 0x080fe20000000072 */
[-C--:B------:R-:W-:Y:S01]  /*2ab0*/  FFMA R121, R45, R35.reuse, R53 ;  /* 0x000000232d797223 */ /* 0x080fe20000000035 */
[----:B0-----:R-:W-:Y:S01]  /*2ac0*/  FFMA R4, R46, R35, R54 ;  /* 0x000000232e047223 */ /* 0x001fe20000000036 */
[C---:B------:R-:W-:Y:S01]  /*2ad0*/  FFMA R96, R47.reuse, R32, R96 ;  /* 0x000000202f607223 */ /* 0x040fe20000000060 */
[C---:B------:R-:W-:Y:S01]  /*2ae0*/  FFMA R97, R47.reuse, R33, R97 ;  /* 0x000000212f617223 */ /* 0x040fe20000000061 */
[----:B------:R-:W-:Y:S01]  /*2af0*/  FFMA R122, R47, R35, R23 ;  /* 0x000000232f7a7223 */ /* 0x000fe20000000017 */
[CC--:B------:R-:W-:Y:S01]  /*2b00*/  FFMA R24, R76.reuse, R61.reuse, R55 ;  /* 0x0000003d4c187223 */ /* 0x0c0fe20000000037 */
[C---:B------:R-:W-:Y:S01]  /*2b10*/  FFMA R28, R76.reuse, R62, R29 ;  /* 0x0000003e4c1c7223 */ /* 0x040fe2000000001d */
[----:B------:R-:W-:Y:S01]  /*2b20*/  IADD3 R3, PT, PT, R3, 0x1, RZ ;  /* 0x0000000103037810 */ /* 0x000fe20007ffe0ff */
        /* <DEDUP_REMOVED lines=21> */
[----:B------:R-:W-:Y:S01]  /*2c80*/  UIADD3 UR4, UPT, UPT, UR4, 0x1, URZ ;  /* 0x0000000104047890 */ /* 0x000fe2000fffe0ff */
[----:B------:R-:W-:Y:S01]  /*2c90*/  FFMA R98, R47, R34, R98 ;  /* 0x000000222f627223 */ /* 0x000fe20000000062 */
[-C--:B------:R-:W-:Y:S01]  /*2ca0*/  FFMA R60, R80, R63.reuse, R36 ;  /* 0x0000003f503c7223 */ /* 0x080fe20000000024 */
[-C--:B------:R-:W-:Y:S01]  /*2cb0*/  FFMA R61, R81, R63.reuse, R37 ;  /* 0x0000003f513d7223 */ /* 0x080fe20000000025 */
[-C--:B------:R-:W-:Y:S01]  /*2cc0*/  FFMA R62, R82, R63.reuse, R38 ;  /* 0x0000003f523e7223 */ /* 0x080fe20000000026 */
[C---:B-1----:R-:W-:Y:S01]  /*2cd0*/  FFMA R44, R76.reuse, R86, R39 ;  /* 0x000000564c2c7223 */ /* 0x042fe20000000027 */
[-C--:B------:R-:W-:Y:S01]  /*2ce0*/  FFMA R32, R76, R63.reuse, R10 ;  /* 0x0000003f4c207223 */ /* 0x080fe2000000000a */
[-C--:B------:R-:W-:Y:S01]  /*2cf0*/  FFMA R33, R77, R63.reuse, R111 ;  /* 0x0000003f4d217223 */ /* 0x080fe2000000006f */
[-C--:B------:R-:W-:Y:S01]  /*2d00*/  FFMA R34, R78, R63.reuse, R112 ;  /* 0x0000003f4e227223 */ /* 0x080fe20000000070 */
[----:B------:R-:W-:Y:S01]  /*2d10*/  FFMA R35, R79, R63, R113 ;  /* 0x0000003f4f237223 */ /* 0x000fe20000000071 */
[CC--:B------:R-:W-:Y:S01]  /*2d20*/  FFMA R36, R76.reuse, R84.reuse, R115 ;  /* 0x000000544c247223 */ /* 0x0c0fe20000000073 */
        /* <DEDUP_REMOVED lines=19> */
[----:B------:R-:W-:Y:S01]  /*2e60*/  FFMA R63, R83, R63, R91 ;  /* 0x0000003f533f7223 */ /* 0x000fe2000000005b */
[-C--:B------:R-:W-:Y:S01]  /*2e70*/  FFMA R76, R76, R87.reuse, R117 ;  /* 0x000000574c4c7223 */ /* 0x080fe20000000075 */
[-C--:B------:R-:W-:Y:S01]  /*2e80*/  FFMA R77, R77, R87.reuse, R118 ;  /* 0x000000574d4d7223 */ /* 0x080fe20000000076 */
[-C--:B------:R-:W-:Y:S01]  /*2e90*/  FFMA R78, R78, R87.reuse, R119 ;  /* 0x000000574e4e7223 */ /* 0x080fe20000000077 */
[-C--:B------:R-:W-:Y:S01]  /*2ea0*/  FFMA R79, R79, R87.reuse, R114 ;  /* 0x000000574f4f7223 */ /* 0x080fe20000000072 */
[-C--:B------:R-:W-:Y:S01]  /*2eb0*/  FFMA R80, R80, R87.reuse, R120 ;  /* 0x0000005750507223 */ /* 0x080fe20000000078 */
[-C--:B------:R-:W-:Y:S01]  /*2ec0*/  FFMA R81, R81, R87.reuse, R121 ;  /* 0x0000005751517223 */ /* 0x080fe20000000079 */
[----:B------:R-:W-:Y:S01]  /*2ed0*/  ISETP.NE.AND P0, PT, R3, RZ, PT ;  /* 0x000000ff0300720c */ /* 0x000fe20003f05270 */
[----:B------:R-:W-:Y:S01]  /*2ee0*/  FFMA R82, R82, R87, R4 ;  /* 0x0000005752527223 */ /* 0x000fe20000000004 */
[C---:B------:R-:W-:Y:S01]  /*2ef0*/  FFMA R67, R83.reuse, R84, R96 ;  /* 0x0000005453437223 */ /* 0x040fe20000000060 */
[----:B------:R-:W-:Y:S01]  /*2f00*/  FFMA R71, R83, R85, R97 ;  /* 0x0000005553477223 */ /* 0x000fe20000000061 */
[----:B------:R-:W-:Y:S09]  /*2f10*/  @P1 BRA `(.L_x_1) ;  /* 0x0000000000541947 */ /* 0x000ff20003800000 */
[----:B------:R-:W-:Y:S01]  /*2f20*/  USHF.L.U32 UR6, UR5, 0xc, URZ ;  /* 0x0000000c05067899 */ /* 0x000fe200080006ff */
[----:B------:R-:W-:Y:S01]  /*2f30*/  SHF.L.U32 R11, R0, 0xb, RZ ;  /* 0x0000000b000b7819 */ /* 0x000fe200000006ff */
[----:B------:R-:W-:Y:S01]  /*2f40*/  ULOP3.LUT UR5, UR5, 0x1, URZ, 0x3c, !UPT ;  /* 0x0000000105057892 */ /* 0x000fe2000f8e3cff */
[----:B------:R-:W-:Y:S01]  /*2f50*/  IADD3 R6, P1, PT, R6, 0x20, RZ ;  /* 0x0000002006067810 */ /* 0x000fe20007f3e0ff */
[----:B------:R-:W-:Y:S01]  /*2f60*/  ULOP3.LUT UR6, UR6, 0x1000, URZ, 0x3c, !UPT ;  /* 0x0000100006067892 */ /* 0x000fe2000f8e3cff */
[----:B------:R-:W-:Y:S02]  /*2f70*/  LOP3.LUT R11, R11, 0x9fc, R2, 0xc8, !PT ;  /* 0x000009fc0b0b7812 */ /* 0x000fe400078ec802 */
[----:B------:R-:W-:Y:S02]  /*2f80*/  IADD3 R5, P2, PT, R5, 0x20, RZ ;  /* 0x0000002005057810 */ /* 0x000fe40007f5e0ff */
[----:B------:R-:W-:Y:S02]  /*2f90*/  IADD3.X R8, PT, PT, RZ, R8, RZ, P1, !PT ;  /* 0x00000008ff087210 */ /* 0x000fe40000ffe4ff */
[----:B------:R-:W-:-:S02]  /*2fa0*/  MOV R10, UR6 ;  /* 0x00000006000a7c02 */ /* 0x000fc40008000f00 */
[----:B------:R-:W-:Y:S02]  /*2fb0*/  IADD3.X R7, PT, PT, RZ, R7, RZ, P2, !PT ;  /* 0x00000007ff077210 */ /* 0x000fe400017fe4ff */
[C-C-:B------:R-:W-:Y:S02]  /*2fc0*/  IADD3 R4, PT, PT, R11.reuse, UR8, R10.reuse ;  /* 0x000000080b047c10 */ /* 0x140fe4000fffe00a */
[----:B------:R-:W-:-:S03]  /*2fd0*/  IADD3 R11, PT, PT, R11, UR9, R10 ;  /* 0x000000090b0b7c10 */ /* 0x000fc6000fffe00a */
[----:B-----5:R0:W-:Y:S04]  /*2fe0*/  STS [R4], R16 ;  /* 0x0000001004007388 */ /* 0x0201e80000000800 */
[----:B------:R0:W-:Y:S04]  /*2ff0*/  STS [R11], R12 ;  /* 0x0000000c0b007388 */ /* 0x0001e80000000800 */
[----:B------:R0:W-:Y:S04]  /*3000*/  STS [R4+0x200], R17 ;  /* 0x0002001104007388 */ /* 0x0001e80000000800 */
[----:B------:R0:W-:Y:S04]  /*3010*/  STS [R11+0x200], R13 ;  /* 0x0002000d0b007388 */ /* 0x0001e80000000800 */
[----:B------:R0:W-:Y:S04]  /*3020*/  STS [R4+0x400], R18 ;  /* 0x0004001204007388 */ /* 0x0001e80000000800 */
[----:B------:R0:W-:Y:S04]  /*3030*/  STS [R11+0x400], R14 ;  /* 0x0004000e0b007388 */ /* 0x0001e80000000800 */
[----:B------:R0:W-:Y:S04]  /*3040*/  STS [R4+0x600], R19 ;  /* 0x0006001304007388 */ /* 0x0001e80000000800 */
[----:B------:R0:W-:Y:S01]  /*3050*/  STS [R11+0x600], R15 ;  /* 0x0006000f0b007388 */ /* 0x0001e20000000800 */
[----:B------:R-:W-:Y:S06]  /*3060*/  BAR.SYNC.DEFER_BLOCKING 0x0 ;  /* 0x0000000000007b1d */ /* 0x000fec0000010000 */
.L_x_1:
[C---:B------:R-:W-:Y:S01]  /*3070*/  FFMA R75, R83.reuse, R86, R98 ;  /* 0x00000056534b7223 */ /* 0x040fe20000000062 */
[----:B------:R-:W-:Y:S01]  /*3080*/  FFMA R83, R83, R87, R122 ;  /* 0x0000005753537223 */ /* 0x000fe2000000007a */
[----:B------:R-:W-:Y:S06]  /*3090*/  @P0 BRA `(.L_x_2) ;  /* 0xffffffd800a80947 */ /* 0x000fec000383ffff */
.L_x_0:
[----:B0-----:R-:W0:Y:S01]  /*30a0*/  S2R R3, SR_CTAID.Y ;  /* 0x0000000000037919 */ /* 0x001e220000002600 */
[----:B------:R-:W0:Y:S01]  /*30b0*/  S2UR UR4, SR_CTAID.X ;  /* 0x00000000000479c3 */ /* 0x000e220000002500 */
[----:B------:R-:W-:Y:S02]  /*30c0*/  SHF.L.U32 R7, R0, 0x2, RZ ;  /* 0x0000000200077819 */ /* 0x000fe400000006ff */
[----:B------:R-:W-:Y:S02]  /*30d0*/  LOP3.LUT R2, R2, 0x40, RZ, 0xc0, !PT ;  /* 0x0000004002027812 */ /* 0x000fe400078ec0ff */
[----:B------:R-:W-:Y:S02]  /*30e0*/  SHF.R.U32.HI R0, RZ, 0x1, R0 ;  /* 0x00000001ff007819 */ /* 0x000fe40000011600 */
[----:B------:R-:W-:Y:S01]  /*30f0*/  LOP3.LUT R7, R2, 0x1c, R7, 0xf8, !PT ;  /* 0x0000001c02077812 */ /* 0x000fe200078ef807 */
[----:B-----5:R-:W0:Y:S01]  /*3100*/  LDC R17, c[0x0][0x3a0] ;  /* 0x0000e800ff117b82 */ /* 0x020e220000000800 */
[----:B------:R-:W-:-:S07]  /*3110*/  LOP3.LUT R0, R0, 0x6c, RZ, 0xc0, !PT ;  /* 0x0000006c00007812 */ /* 0x000fce00078ec0ff */
[----:B------:R-:W1:Y:S01]  /*3120*/  LDC.64 R4, c[0x0][0x390] ;  /* 0x0000e400ff047b82 */ /* 0x000e620000000a00 */
[-C--:B0-----:R-:W-:Y:S02]  /*3130*/  IMAD R3, R3, R17.reuse, UR4 ;  /* 0x0000000403037e24 */ /* 0x081fe4000f8e0211 */
[----:B------:R-:W-:-:S03]  /*3140*/  IMAD R7, R0, R17, R7 ;  /* 0x0000001100077224 */ /* 0x000fc600078e0207 */
[----:B------:R-:W-:Y:S02]  /*3150*/  SHF.L.U32 R3, R3, 0x7, RZ ;  /* 0x0000000703037819 */ /* 0x000fe400000006ff */
[----:B------:R-:W-:-:S03]  /*3160*/  LEA R9, R17, R7, 0x4 ;  /* 0x0000000711097211 */ /* 0x000fc600078e20ff */
[----:B-1----:R-:W-:-:S04]  /*3170*/  IMAD.WIDE R2, R3, 0x4, R4 ;  /* 0x0000000403027825 */ /* 0x002fc800078e0204 */
[----:B------:R-:W-:-:S04]  /*3180*/  IMAD.WIDE R4, R7, 0x4, R2 ;  /* 0x0000000407047825 */ /* 0x000fc800078e0202 */
[----:B------:R-:W-:Y:S01]  /*3190*/  IMAD.WIDE R2, R9, 0x4, R2 ;  /* 0x0000000409027825 */ /* 0x000fe200078e0202 */
[----:B------:R-:W-:Y:S03]  /*31a0*/  STG.E.128 desc[UR10][R4.64], R20 ;  /* 0x0000001404007986 */ /* 0x000fe6000c101d0a */
[C---:B------:R-:W-:Y:S01]  /*31b0*/  IMAD.WIDE R6, R17.reuse, 0x4, R4 ;  /* 0x0000000411067825 */ /* 0x040fe200078e0204 */
        /* <DEDUP_REMOVED lines=9> */
[----:B------:R-:W-:Y:S01]  /*3250*/  IMAD.WIDE R16, R17, 0x4, R12 ;  /* 0x0000000411107825 */ /* 0x000fe200078e020c */
[----:B------:R-:W-:Y:S04]  /*3260*/  STG.E.128 desc[UR10][R6.64+0x80], R52 ;  /* 0x0000803406007986 */ /* 0x000fe8000c101d0a */
        /* <DEDUP_REMOVED lines=8> */
[----:B------:R-:W-:Y:S01]  /*32f0*/  STG.E.128 desc[UR10][R16.64+0x80], R80 ;  /* 0x0000805010007986 */ /* 0x000fe2000c101d0a */
[----:B------:R-:W-:Y:S05]  /*3300*/  EXIT ;  /* 0x000000000000794d */ /* 0x000fea0003800000 */
.L_x_3:
[----:B------:R-:W-:-:S00]  /*3310*/  BRA `(.L_x_3) ;  /* 0xfffffffc00fc7947 */ /* 0x000fc0000383ffff */
[----:B------:R-:W-:-:S00]  /*3320*/  NOP ;  /* 0x0000000000007918 */ /* 0x000fc00000000000 */
        /* <DEDUP_REMOVED lines=13> */
.L_x_4:


//--------------------- .nv.shared._Z9mm_llmc_2PfS_S_S_i --------------------------
	.section	.nv.shared._Z9mm_llmc_2PfS_S_S_i,"aw",@nobits
	.sectionflags	@""
	.align	4
.nv.shared._Z9mm_llmc_2PfS_S_S_i:
	.zero		17920


//--------------------- .nv.shared.reserved.0     --------------------------
	.section	.nv.shared.reserved.0,"aw",@nobits
	.weak		__nv_reservedSMEM_offset_0_alias
	.size		__nv_reservedSMEM_offset_0_alias, 0, 64
	.other		__nv_reservedSMEM_offset_0_alias,@"STO_CUDA_RESERVED_SHARED STV_DEFAULT"
__nv_reservedSMEM_offset_0_alias:
	.zero		0
	.zero		64


//--------------------- .nv.constant0._Z9mm_llmc_2PfS_S_S_i --------------------------
	.section	.nv.constant0._Z9mm_llmc_2PfS_S_S_i,"a",@progbits
	.sectionflags	@""
	.align	4
.nv.constant0._Z9mm_llmc_2PfS_S_S_i:
	.zero		932


//--------------------- SYMBOLS --------------------------

	.type		.nv.reservedSmem.offset0,@object
	.size		.nv.reservedSmem.offset0,0x4
	.type		.nv.reservedSmem.cap,@object
	.size		.nv.reservedSmem.cap,0x4
